# CuTe-DSL kernel — source=cudnn_frontend_dsl family=grouped_gemm_swiglu
# config = {"ab_dtype": "Float8E4M3FN", "sf_vec": 32, "d_dtype": "Float4E2M1FN", "vector_f32": true, "mma_mn": [128, 256], "cluster_mn": [2, 1]}


// ===== COMPILED SASS (sm_100a) =====

	.target	sm_100a

	.elftype	@"ET_EXEC"


//--------------------- .note.nv.tkinfo           --------------------------
	.section	.note.nv.tkinfo,"",@"SHT_NOTE"
	.sectionflags	@"SHF_NOTE_NV_TKINFO"
	.tkinfo
        /*0018*/ 	.word	0x00000081
        /*0030*/ 	.string	""
        /*0030*/ 	.string	"ptxas"
        /*0030*/ 	.string	"Cuda compilation tools, release 12.9, V12.9.83"
        /*0030*/ 	.string	"Build system must define TOOLS_VERSION_EXTENDED"
        /*0030*/ 	.string	"-O 3 -arch sm_100a "



//--------------------- .note.nv.cuver            --------------------------
	.section	.note.nv.cuver,"",@"SHT_NOTE"
	.sectionflags	@"SHF_NOTE_NV_CUVER"
        /*0018*/ 	.short	0x0001
        /*001a*/ 	.short	0x0064
        /*001c*/ 	.short	0x0001
        /*001e*/ 	.short	0x0000
        /*0020*/ 	.short	0x0001
        /*0022*/ 	.short	0x0000


//--------------------- .nv.info                  --------------------------
	.section	.nv.info,"",@"SHT_CUDA_INFO"
	.align	4


	//----- nvinfo : EIATTR_REGCOUNT
	.align		4
        /*0000*/ 	.byte	0x04, 0x2f
        /*0002*/ 	.short	(.L_4 - .L_3)
	.align		4
.L_3:
        /*0004*/ 	.word	index@(kernel_cutlass_kernel_cudnngrouped_gemmgrouped_gemm_swiglugrouped_gemm_swiglu_quantBlockScaledContiguousGroupedGemmKernel_object_at__TiledMMA_ThrLayoutVMNK11110000_PermutationMNK____MMAAt_0)
        /*0008*/ 	.word	0x00000083


	//----- nvinfo : EIATTR_FRAME_SIZE
	.align		4
.L_4:
        /*000c*/ 	.byte	0x04, 0x11
        /*000e*/ 	.short	(.L_6 - .L_5)
	.align		4
.L_5:
        /*0010*/ 	.word	index@($__internal_2_$__cuda_sm10x_tcgen05_guardrail_trap_unallocated_columns_being_dealloced)
        /*0014*/ 	.word	0x00000000


	//----- nvinfo : EIATTR_FRAME_SIZE
	.align		4
.L_6:
        /*0018*/ 	.byte	0x04, 0x11
        /*001a*/ 	.short	(.L_8 - .L_7)
	.align		4
.L_7:
        /*001c*/ 	.word	index@($__internal_1_$__cuda_sm10x_tcgen05_guardrail_trap_phase_invalid_during_alloc)
        /*0020*/ 	.word	0x00000000


	//----- nvinfo : EIATTR_FRAME_SIZE
	.align		4
.L_8:
        /*0024*/ 	.byte	0x04, 0x11
        /*0026*/ 	.short	(.L_10 - .L_9)
	.align		4
.L_9:
        /*0028*/ 	.word	index@($__internal_0_$__cuda_sm10x_tcgen05_guardrail_trap_col_being_dealloced_not_returned_by_alloc)
        /*002c*/ 	.word	0x00000000


	//----- nvinfo : EIATTR_FRAME_SIZE
	.align		4
.L_10:
        /*0030*/ 	.byte	0x04, 0x11
        /*0032*/ 	.short	(.L_12 - .L_11)
	.align		4
.L_11:
        /*0034*/ 	.word	index@(kernel_cutlass_kernel_cudnngrouped_gemmgrouped_gemm_swiglugrouped_gemm_swiglu_quantBlockScaledContiguousGroupedGemmKernel_object_at__TiledMMA_ThrLayoutVMNK11110000_PermutationMNK____MMAAt_0)
        /*0038*/ 	.word	0x00000000


	//----- nvinfo : EIATTR_MIN_STACK_SIZE
	.align		4
.L_12:
        /*003c*/ 	.byte	0x04, 0x12
        /*003e*/ 	.short	(.L_14 - .L_13)
	.align		4
.L_13:
        /*0040*/ 	.word	index@(kernel_cutlass_kernel_cudnngrouped_gemmgrouped_gemm_swiglugrouped_gemm_swiglu_quantBlockScaledContiguousGroupedGemmKernel_object_at__TiledMMA_ThrLayoutVMNK11110000_PermutationMNK____MMAAt_0)
        /*0044*/ 	.word	0x00000000
.L_14:


//--------------------- .nv.info.kernel_cutlass_kernel_cudnngrouped_gemmgrouped_gemm_swiglugrouped_gemm_swiglu_quantBlockScaledContiguousGroupedGemmKernel_object_at__TiledMMA_ThrLayoutVMNK11110000_PermutationMNK____MMAAt_0 --------------------------
	.section	.nv.info.kernel_cutlass_kernel_cudnngrouped_gemmgrouped_gemm_swiglugrouped_gemm_swiglu_quantBlockScaledContiguousGroupedGemmKernel_object_at__TiledMMA_ThrLayoutVMNK11110000_PermutationMNK____MMAAt_0,"",@"SHT_CUDA_INFO"
	.sectionflags	@""
	.align	4


	//----- nvinfo : EIATTR_CUDA_API_VERSION
	.align		4
        /*0000*/ 	.byte	0x04, 0x37
        /*0002*/ 	.short	(.L_16 - .L_15)
.L_15:
        /*0004*/ 	.word	0x00000081


	//----- nvinfo : EIATTR_KPARAM_INFO
	.align		4
.L_16:
        /*0008*/ 	.byte	0x04, 0x17
        /*000a*/ 	.short	(.L_18 - .L_17)
.L_17:
        /*000c*/ 	.word	0x00000000
        /*0010*/ 	.short	0x000f
        /*0012*/ 	.short	0x03f8
        /*0014*/ 	.byte	0x00, 0xf0, 0x31, 0x00


	//----- nvinfo : EIATTR_KPARAM_INFO
	.align		4
.L_18:
        /*0018*/ 	.byte	0x04, 0x17
        /*001a*/ 	.short	(.L_20 - .L_19)
.L_19:
        /*001c*/ 	.word	0x00000000
        /*0020*/ 	.short	0x000e
        /*0022*/ 	.short	0x03ec
        /*0024*/ 	.byte	0x00, 0xf0, 0x31, 0x00


	//----- nvinfo : EIATTR_KPARAM_INFO
	.align		4
.L_20:
        /*0028*/ 	.byte	0x04, 0x17
        /*002a*/ 	.short	(.L_22 - .L_21)
.L_21:
        /*002c*/ 	.word	0x00000000
        /*0030*/ 	.short	0x000d
        /*0032*/ 	.short	0x03e0
        /*0034*/ 	.byte	0x00, 0xf0, 0x31, 0x00


	//----- nvinfo : EIATTR_KPARAM_INFO
	.align		4
.L_22:
        /*0038*/ 	.byte	0x04, 0x17
        /*003a*/ 	.short	(.L_24 - .L_23)
.L_23:
        /*003c*/ 	.word	0x00000000
        /*0040*/ 	.short	0x000c
        /*0042*/ 	.short	0x03d8
        /*0044*/ 	.byte	0x00, 0xf0, 0x21, 0x00


	//----- nvinfo : EIATTR_KPARAM_INFO
	.align		4
.L_24:
        /*0048*/ 	.byte	0x04, 0x17
        /*004a*/ 	.short	(.L_26 - .L_25)
.L_25:
        /*004c*/ 	.word	0x00000000
        /*0050*/ 	.short	0x000b
        /*0052*/ 	.short	0x03d0
        /*0054*/ 	.byte	0x00, 0xf0, 0x21, 0x00


	//----- nvinfo : EIATTR_KPARAM_INFO
	.align		4
.L_26:
        /*0058*/ 	.byte	0x04, 0x17
        /*005a*/ 	.short	(.L_28 - .L_27)
.L_27:
        /*005c*/ 	.word	0x00000000
        /*0060*/ 	.short	0x000a
        /*0062*/ 	.short	0x03c8
        /*0064*/ 	.byte	0x00, 0xf0, 0x21, 0x00


	//----- nvinfo : EIATTR_KPARAM_INFO
	.align		4
.L_28:
        /*0068*/ 	.byte	0x04, 0x17
        /*006a*/ 	.short	(.L_30 - .L_29)
.L_29:
        /*006c*/ 	.word	0x00000000
        /*0070*/ 	.short	0x0009
        /*0072*/ 	.short	0x03c0
        /*0074*/ 	.byte	0x00, 0xf0, 0x21, 0x00


	//----- nvinfo : EIATTR_KPARAM_INFO
	.align		4
.L_30:
        /*0078*/ 	.byte	0x04, 0x17
        /*007a*/ 	.short	(.L_32 - .L_31)
.L_31:
        /*007c*/ 	.word	0x00000000
        /*0080*/ 	.short	0x0008
        /*0082*/ 	.short	0x0340
        /*0084*/ 	.byte	0x00, 0xf0, 0x01, 0x02


	//----- nvinfo : EIATTR_KPARAM_INFO
	.align		4
.L_32:
        /*0088*/ 	.byte	0x04, 0x17
        /*008a*/ 	.short	(.L_34 - .L_33)
.L_33:
        /*008c*/ 	.word	0x00000000
        /*0090*/ 	.short	0x0007
        /*0092*/ 	.short	0x02c0
        /*0094*/ 	.byte	0x00, 0xf0, 0x01, 0x02


	//----- nvinfo : EIATTR_KPARAM_INFO
	.align		4
.L_34:
        /*0098*/ 	.byte	0x04, 0x17
        /*009a*/ 	.short	(.L_36 - .L_35)
.L_35:
        /*009c*/ 	.word	0x00000000
        /*00a0*/ 	.short	0x0006
        /*00a2*/ 	.short	0x0240
        /*00a4*/ 	.byte	0x00, 0xf0, 0x01, 0x02


	//----- nvinfo : EIATTR_KPARAM_INFO
	.align		4
.L_36:
        /*00a8*/ 	.byte	0x04, 0x17
        /*00aa*/ 	.short	(.L_38 - .L_37)
.L_37:
        /*00ac*/ 	.word	0x00000000
        /*00b0*/ 	.short	0x0005
        /*00b2*/ 	.short	0x01c0
        /*00b4*/ 	.byte	0x00, 0xf0, 0x01, 0x02


	//----- nvinfo : EIATTR_KPARAM_INFO
	.align		4
.L_38:
        /*00b8*/ 	.byte	0x04, 0x17
        /*00ba*/ 	.short	(.L_40 - .L_39)
.L_39:
        /*00bc*/ 	.word	0x00000000
        /*00c0*/ 	.short	0x0004
        /*00c2*/ 	.short	0x0140
        /*00c4*/ 	.byte	0x00, 0xf0, 0x01, 0x02


	//----- nvinfo : EIATTR_KPARAM_INFO
	.align		4
.L_40:
        /*00c8*/ 	.byte	0x04, 0x17
        /*00ca*/ 	.short	(.L_42 - .L_41)
.L_41:
        /*00cc*/ 	.word	0x00000000
        /*00d0*/ 	.short	0x0003
        /*00d2*/ 	.short	0x00c0
        /*00d4*/ 	.byte	0x00, 0xf0, 0x01, 0x02


	//----- nvinfo : EIATTR_KPARAM_INFO
	.align		4
.L_42:
        /*00d8*/ 	.byte	0x04, 0x17
        /*00da*/ 	.short	(.L_44 - .L_43)
.L_43:
        /*00dc*/ 	.word	0x00000000
        /*00e0*/ 	.short	0x0002
        /*00e2*/ 	.short	0x0040
        /*00e4*/ 	.byte	0x00, 0xf0, 0x01, 0x02


	//----- nvinfo : EIATTR_KPARAM_INFO
	.align		4
.L_44:
        /*00e8*/ 	.byte	0x04, 0x17
        /*00ea*/ 	.short	(.L_46 - .L_45)
.L_45:
        /*00ec*/ 	.word	0x00000000
        /*00f0*/ 	.short	0x0001
        /*00f2*/ 	.short	0x000c
        /*00f4*/ 	.byte	0x00, 0xf0, 0x31, 0x00


	//----- nvinfo : EIATTR_KPARAM_INFO
	.align		4
.L_46:
        /*00f8*/ 	.byte	0x04, 0x17
        /*00fa*/ 	.short	(.L_48 - .L_47)
.L_47:
        /*00fc*/ 	.word	0x00000000
        /*0100*/ 	.short	0x0000
        /*0102*/ 	.short	0x0000
        /*0104*/ 	.byte	0x00, 0xf0, 0x31, 0x00


	//----- nvinfo : EIATTR_AT_ENTRY_FRAGMENTS
	.align		4
.L_48:
        /*0108*/ 	.byte	0x04, 0x4f
        /*010a*/ 	.short	(.L_50 - .L_49)


	//   ....[0]....
.L_49:
        /*010c*/ 	.word	0x00000004


	//----- nvinfo : EIATTR_RESERVED_SMEM_USED
	.align		4
.L_50:
        /*0110*/ 	.byte	0x01, 0x41
	.zero		2


	//----- nvinfo : EIATTR_SPARSE_MMA_MASK
	.align		4
        /*0114*/ 	.byte	0x03, 0x50
        /*0116*/ 	.short	0x0000


	//----- nvinfo : EIATTR_TCGEN05_1CTA_USED
	.align		4
        /*0118*/ 	.byte	0x01, 0x51
	.zero		2


	//----- nvinfo : EIATTR_MAXREG_COUNT
	.align		4
        /*011c*/ 	.byte	0x03, 0x1b
        /*011e*/ 	.short	0x00ff


	//----- nvinfo : EIATTR_NUM_BARRIERS
	.align		4
        /*0120*/ 	.byte	0x02, 0x4c
        /*0122*/ 	.byte	0x05
	.zero		1


	//----- nvinfo : EIATTR_INT_WARP_WIDE_INSTR_OFFSETS
	.align		4
        /*0124*/ 	.byte	0x04, 0x31
        /*0126*/ 	.short	(.L_52 - .L_51)


	//   ....[0]....
.L_51:
        /*0128*/ 	.word	0x000047b0


	//   ....[1]....
        /*012c*/ 	.word	0x000047f0


	//----- nvinfo : EIATTR_COOP_GROUP_MASK_REGIDS
	.align		4
.L_52:
        /*0130*/ 	.byte	0x04, 0x29
        /*0132*/ 	.short	(.L_54 - .L_53)


	//   ....[0]....
.L_53:
        /*0134*/ 	.word	0xffffffff


	//   ....[1]....
        /*0138*/ 	.word	0xffffffff


	//   ....[2]....
        /*013c*/ 	.word	0xffffffff


	//   ....[3]....
        /*0140*/ 	.word	0xffffffff


	//   ....[4]....
        /*0144*/ 	.word	0xffffffff


	//   ....[5]....
        /*0148*/ 	.word	0xffffffff


	//   ....[6]....
        /*014c*/ 	.word	0xffffffff


	//   ....[7]....
        /*0150*/ 	.word	0xffffffff


	//   ....[8]....
        /*0154*/ 	.word	0xffffffff


	//   ....[9]....
        /*0158*/ 	.word	0xffffffff


	//   ....[10]....
        /*015c*/ 	.word	0xffffffff


	//   ....[11]....
        /*0160*/ 	.word	0xffffffff


	//----- nvinfo : EIATTR_COOP_GROUP_INSTR_OFFSETS
	.align		4
.L_54:
        /*0164*/ 	.byte	0x04, 0x28
        /*0166*/ 	.short	(.L_56 - .L_55)


	//   ....[0]....
.L_55:
        /*0168*/ 	.word	0x00000150


	//   ....[1]....
        /*016c*/ 	.word	0x00000490


	//   ....[2]....
        /*0170*/ 	.word	0x00000600


	//   ....[3]....
        /*0174*/ 	.word	0x000007c0


	//   ....[4]....
        /*0178*/ 	.word	0x00000b70


	//   ....[5]....
        /*017c*/ 	.word	0x00000dd0


	//   ....[6]....
        /*0180*/ 	.word	0x00000e30


	//   ....[7]....
        /*0184*/ 	.word	0x00002620


	//   ....[8]....
        /*0188*/ 	.word	0x000028e0


	//   ....[9]....
        /*018c*/ 	.word	0x000043e0


	//   ....[10]....
        /*0190*/ 	.word	0x00004650


	//   ....[11]....
        /*0194*/ 	.word	0x000048a0


	//----- nvinfo : EIATTR_VRC_CTA_INIT_COUNT
	.align		4
.L_56:
        /*0198*/ 	.byte	0x02, 0x4a
        /*019a*/ 	.byte	0x80
	.zero		1


	//----- nvinfo : EIATTR_MBARRIER_INSTR_OFFSETS
	.align		4
        /*019c*/ 	.byte	0x04, 0x39
        /*019e*/ 	.short	(.L_58 - .L_57)


	//   ....[0]....
.L_57:
        /*01a0*/ 	.word	0x000003c0
        /*01a4*/ 	.word	0x000000ff
        /*01a8*/ 	.word	0x00000000
        /*01ac*/ 	.short	0x0100
        /*01ae*/ 	.byte	0x05
	.zero		1


	//   ....[1]....
        /*01b0*/ 	.word	0x000003d0
        /*01b4*/ 	.word	0x000000ff
        /*01b8*/ 	.word	0x00000008
        /*01bc*/ 	.short	0x0100
        /*01be*/ 	.byte	0x05
	.zero		1


	//   ....[2]....
        /*01c0*/ 	.word	0x000003e0
        /*01c4*/ 	.word	0x000000ff
        /*01c8*/ 	.word	0x00000010
        /*01cc*/ 	.short	0x0100
        /*01ce*/ 	.byte	0x05
	.zero		1


	//   ....[3]....
        /*01d0*/ 	.word	0x000003f0
        /*01d4*/ 	.word	0x000000ff
        /*01d8*/ 	.word	0x00000018
        /*01dc*/ 	.short	0x0100
        /*01de*/ 	.byte	0x05
	.zero		1


	//   ....[4]....
        /*01e0*/ 	.word	0x00000400
        /*01e4*/ 	.word	0x000000ff
        /*01e8*/ 	.word	0x00000020
        /*01ec*/ 	.short	0x0100
        /*01ee*/ 	.byte	0x05
	.zero		1


	//   ....[5]....
        /*01f0*/ 	.word	0x00000410
        /*01f4*/ 	.word	0x000000ff
        /*01f8*/ 	.word	0x00000028
        /*01fc*/ 	.short	0x0100
        /*01fe*/ 	.byte	0x05
	.zero		1


	//   ....[6]....
        /*0200*/ 	.word	0x00000420
        /*0204*/ 	.word	0x000000ff
        /*0208*/ 	.word	0x00000030
        /*020c*/ 	.short	0x0100
        /*020e*/ 	.byte	0x05
	.zero		1


	//   ....[7]....
        /*0210*/ 	.word	0x00000430
        /*0214*/ 	.word	0x000000ff
        /*0218*/ 	.word	0x00000038
        /*021c*/ 	.short	0x0100
        /*021e*/ 	.byte	0x05
	.zero		1


	//   ....[8]....
        /*0220*/ 	.word	0x000005a0
        /*0224*/ 	.word	0x000000ff
        /*0228*/ 	.word	0x00000040
        /*022c*/ 	.short	0x0100
        /*022e*/ 	.byte	0x06
	.zero		1


	//   ....[9]....
        /*0230*/ 	.word	0x000005b0
        /*0234*/ 	.word	0x000000ff
        /*0238*/ 	.word	0x00000048
        /*023c*/ 	.short	0x0100
        /*023e*/ 	.byte	0x06
	.zero		1


	//   ....[10]....
        /*0240*/ 	.word	0x00000720
        /*0244*/ 	.word	0x000000ff
        /*0248*/ 	.word	0x00000050
        /*024c*/ 	.short	0x0100
        /*024e*/ 	.byte	0x06
	.zero		1


	//   ....[11]....
        /*0250*/ 	.word	0x00000730
        /*0254*/ 	.word	0x000000ff
        /*0258*/ 	.word	0x00000058
        /*025c*/ 	.short	0x0100
        /*025e*/ 	.byte	0x06
	.zero		1


	//   ....[12]....
        /*0260*/ 	.word	0x00000740
        /*0264*/ 	.word	0x000000ff
        /*0268*/ 	.word	0x00000060
        /*026c*/ 	.short	0x0100
        /*026e*/ 	.byte	0x06
	.zero		1


	//   ....[13]....
        /*0270*/ 	.word	0x00000750
        /*0274*/ 	.word	0x000000ff
        /*0278*/ 	.word	0x00000068
        /*027c*/ 	.short	0x0100
        /*027e*/ 	.byte	0x06
	.zero		1


	//   ....[14]....
        /*0280*/ 	.word	0x00000e90
        /*0284*/ 	.word	0x0000000e
        /*0288*/ 	.word	0x00000060
        /*028c*/ 	.short	0x010a
        /*028e*/ 	.byte	0xff
	.zero		1


	//   ....[15]....
        /*0290*/ 	.word	0x00000f70
        /*0294*/ 	.word	0x0000000e
        /*0298*/ 	.word	0x00000050
        /*029c*/ 	.short	0x0101
        /*029e*/ 	.byte	0xff
	.zero		1


	//   ....[16]....
        /*02a0*/ 	.word	0x000011a0
        /*02a4*/ 	.word	0x00000002
        /*02a8*/ 	.word	0x00000060
        /*02ac*/ 	.short	0x010a
        /*02ae*/ 	.byte	0xff
	.zero		1


	//   ....[17]....
        /*02b0*/ 	.word	0x000012c0
        /*02b4*/ 	.word	0x00000002
        /*02b8*/ 	.word	0x00000050
        /*02bc*/ 	.short	0x0101
        /*02be*/ 	.byte	0xff
	.zero		1


	//   ....[18]....
        /*02c0*/ 	.word	0x000012d0
        /*02c4*/ 	.word	0x00000003
        /*02c8*/ 	.word	0x00000060
        /*02cc*/ 	.short	0x010a
        /*02ce*/ 	.byte	0xff
	.zero		1


	//   ....[19]....
        /*02d0*/ 	.word	0x00001330
        /*02d4*/ 	.word	0x000000ff
        /*02d8*/ 	.word	0x00000050
        /*02dc*/ 	.short	0x010a
        /*02de*/ 	.byte	0x20
	.zero		1


	//   ....[20]....
        /*02e0*/ 	.word	0x000013b0
        /*02e4*/ 	.word	0x000000ff
        /*02e8*/ 	.word	0x00000060
        /*02ec*/ 	.short	0x0101
        /*02ee*/ 	.byte	0x20
	.zero		1


	//   ....[21]....
        /*02f0*/ 	.word	0x00001570
        /*02f4*/ 	.word	0x000000ff
        /*02f8*/ 	.word	0x00000020
        /*02fc*/ 	.short	0x010a
        /*02fe*/ 	.byte	0x05
	.zero		1


	//   ....[22]....
        /*0300*/ 	.word	0x000016e0
        /*0304*/ 	.word	0x000000ff
        /*0308*/ 	.word	0x00000020
        /*030c*/ 	.short	0x010a
        /*030e*/ 	.byte	0x05
	.zero		1


	//   ....[23]....
        /*0310*/ 	.word	0x00001840
        /*0314*/ 	.word	0x000000ff
        /*0318*/ 	.word	0x00000020
        /*031c*/ 	.short	0x010a
        /*031e*/ 	.byte	0x1f
	.zero		1


	//   ....[24]....
        /*0320*/ 	.word	0x00001890
        /*0324*/ 	.word	0x00000003
        /*0328*/ 	.word	0x00000050
        /*032c*/ 	.short	0x010a
        /*032e*/ 	.byte	0xff
	.zero		1


	//   ....[25]....
        /*0330*/ 	.word	0x00001920
        /*0334*/ 	.word	0x00000003
        /*0338*/ 	.word	0x00000060
        /*033c*/ 	.short	0x0101
        /*033e*/ 	.byte	0xff
	.zero		1


	//   ....[26]....
        /*0340*/ 	.word	0x00001a90
        /*0344*/ 	.word	0x000000ff
        /*0348*/ 	.word	0x00000020
        /*034c*/ 	.short	0x010a
        /*034e*/ 	.byte	0x05
	.zero		1


	//   ....[27]....
        /*0350*/ 	.word	0x00001b50
        /*0354*/ 	.word	0x000000ff
        /*0358*/ 	.word	0x00000050
        /*035c*/ 	.short	0x010a
        /*035e*/ 	.byte	0x0c
	.zero		1


	//   ....[28]....
        /*0360*/ 	.word	0x00001bd0
        /*0364*/ 	.word	0x000000ff
        /*0368*/ 	.word	0x00000060
        /*036c*/ 	.short	0x0101
        /*036e*/ 	.byte	0x0c
	.zero		1


	//   ....[29]....
        /*0370*/ 	.word	0x00002040
        /*0374*/ 	.word	0x000000ff
        /*0378*/ 	.word	0x00000000
        /*037c*/ 	.short	0x010a
        /*037e*/ 	.byte	0x11
	.zero		1


	//   ....[30]....
        /*0380*/ 	.word	0x00002060
        /*0384*/ 	.word	0x000000ff
        /*0388*/ 	.word	0x00000048
        /*038c*/ 	.short	0x010a
        /*038e*/ 	.byte	0x0c
	.zero		1


	//   ....[31]....
        /*0390*/ 	.word	0x00002080
        /*0394*/ 	.word	0x000000ff
        /*0398*/ 	.word	0x00000048
        /*039c*/ 	.short	0x010a
        /*039e*/ 	.byte	0x0c
	.zero		1


	//   ....[32]....
        /*03a0*/ 	.word	0x00002290
        /*03a4*/ 	.word	0x000000ff
        /*03a8*/ 	.word	0x00000000
        /*03ac*/ 	.short	0x010a
        /*03ae*/ 	.byte	0x0d
	.zero		1


	//   ....[33]....
        /*03b0*/ 	.word	0x000023f0
        /*03b4*/ 	.word	0x000000ff
        /*03b8*/ 	.word	0x00000000
        /*03bc*/ 	.short	0x010a
        /*03be*/ 	.byte	0x10
	.zero		1


	//   ....[34]....
        /*03c0*/ 	.word	0x00002480
        /*03c4*/ 	.word	0x000000ff
        /*03c8*/ 	.word	0x00000048
        /*03cc*/ 	.short	0x010a
        /*03ce*/ 	.byte	0x0c
	.zero		1


	//   ....[35]....
        /*03d0*/ 	.word	0x00002490
        /*03d4*/ 	.word	0x00000003
        /*03d8*/ 	.word	0x00000050
        /*03dc*/ 	.short	0x010a
        /*03de*/ 	.byte	0xff
	.zero		1


	//   ....[36]....
        /*03e0*/ 	.word	0x00002540
        /*03e4*/ 	.word	0x00000003
        /*03e8*/ 	.word	0x00000060
        /*03ec*/ 	.short	0x0101
        /*03ee*/ 	.byte	0xff
	.zero		1


	//   ....[37]....
        /*03f0*/ 	.word	0x000025b0
        /*03f4*/ 	.word	0x000000ff
        /*03f8*/ 	.word	0x00000048
        /*03fc*/ 	.short	0x010a
        /*03fe*/ 	.byte	0x0c
	.zero		1


	//   ....[38]....
        /*0400*/ 	.word	0x00002950
        /*0404*/ 	.word	0x00000057
        /*0408*/ 	.word	0x00000050
        /*040c*/ 	.short	0x010a
        /*040e*/ 	.byte	0xff
	.zero		1


	//   ....[39]....
        /*0410*/ 	.word	0x000029b0
        /*0414*/ 	.word	0x00000057
        /*0418*/ 	.word	0x00000060
        /*041c*/ 	.short	0x0101
        /*041e*/ 	.byte	0xff
	.zero		1


	//   ....[40]....
        /*0420*/ 	.word	0x00002d50
        /*0424*/ 	.word	0x00000057
        /*0428*/ 	.word	0x00000040
        /*042c*/ 	.short	0x010a
        /*042e*/ 	.byte	0xff
	.zero		1


	//   ....[41]....
        /*0430*/ 	.word	0x000031b0
        /*0434*/ 	.word	0x00000057
        /*0438*/ 	.word	0x00000048
        /*043c*/ 	.short	0x0101
        /*043e*/ 	.byte	0xff
	.zero		1


	//   ....[42]....
        /*0440*/ 	.word	0x000043a0
        /*0444*/ 	.word	0x00000003
        /*0448*/ 	.word	0x00000050
        /*044c*/ 	.short	0x010a
        /*044e*/ 	.byte	0xff
	.zero		1


	//   ....[43]....
        /*0450*/ 	.word	0x00004450
        /*0454*/ 	.word	0x00000003
        /*0458*/ 	.word	0x00000060
        /*045c*/ 	.short	0x0101
        /*045e*/ 	.byte	0xff
	.zero		1


	//   ....[44]....
        /*0460*/ 	.word	0x000048f0
        /*0464*/ 	.word	0x0000000e
        /*0468*/ 	.word	0x00000060
        /*046c*/ 	.short	0x010a
        /*046e*/ 	.byte	0xff
	.zero		1


	//   ....[45]....
        /*0470*/ 	.word	0x00004950
        /*0474*/ 	.word	0x00000002
        /*0478*/ 	.word	0x00000060
        /*047c*/ 	.short	0x010a
        /*047e*/ 	.byte	0xff
	.zero		1


	//   ....[46]....
        /*0480*/ 	.word	0x000049b0
        /*0484*/ 	.word	0x00000003
        /*0488*/ 	.word	0x00000060
        /*048c*/ 	.short	0x010a
        /*048e*/ 	.byte	0xff
	.zero		1


	//   ....[47]....
        /*0490*/ 	.word	0x00004a10
        /*0494*/ 	.word	0x00000000
        /*0498*/ 	.word	0x00000050
        /*049c*/ 	.short	0x010a
        /*049e*/ 	.byte	0xff
	.zero		1


	//   ....[48]....
        /*04a0*/ 	.word	0x00004a90
        /*04a4*/ 	.word	0x00000003
        /*04a8*/ 	.word	0x00000020
        /*04ac*/ 	.short	0x010a
        /*04ae*/ 	.byte	0xff
	.zero		1


	//   ....[49]....
        /*04b0*/ 	.word	0x00004af0
        /*04b4*/ 	.word	0x00000003
        /*04b8*/ 	.word	0x00000050
        /*04bc*/ 	.short	0x010a
        /*04be*/ 	.byte	0xff
	.zero		1


	//   ....[50]....
        /*04c0*/ 	.word	0x00004b70
        /*04c4*/ 	.word	0x00000000
        /*04c8*/ 	.word	0x00000020
        /*04cc*/ 	.short	0x010a
        /*04ce*/ 	.byte	0xff
	.zero		1


	//   ....[51]....
        /*04d0*/ 	.word	0x00004bd0
        /*04d4*/ 	.word	0x00000002
        /*04d8*/ 	.word	0x00000050
        /*04dc*/ 	.short	0x010a
        /*04de*/ 	.byte	0xff
	.zero		1


	//   ....[52]....
        /*04e0*/ 	.word	0x00004c50
        /*04e4*/ 	.word	0x00000000
        /*04e8*/ 	.word	0x00000048
        /*04ec*/ 	.short	0x010a
        /*04ee*/ 	.byte	0xff
	.zero		1


	//   ....[53]....
        /*04f0*/ 	.word	0x00004cd0
        /*04f4*/ 	.word	0x00000000
        /*04f8*/ 	.word	0x00000000
        /*04fc*/ 	.short	0x010a
        /*04fe*/ 	.byte	0xff
	.zero		1


	//   ....[54]....
        /*0500*/ 	.word	0x00004d40
        /*0504*/ 	.word	0x00000003
        /*0508*/ 	.word	0x00000050
        /*050c*/ 	.short	0x010a
        /*050e*/ 	.byte	0xff
	.zero		1


	//   ....[55]....
        /*0510*/ 	.word	0x00004dc0
        /*0514*/ 	.word	0x00000000
        /*0518*/ 	.word	0x00000048
        /*051c*/ 	.short	0x010a
        /*051e*/ 	.byte	0xff
	.zero		1


	//   ....[56]....
        /*0520*/ 	.word	0x00004e10
        /*0524*/ 	.word	0x00000057
        /*0528*/ 	.word	0x00000050
        /*052c*/ 	.short	0x010a
        /*052e*/ 	.byte	0xff
	.zero		1


	//   ....[57]....
        /*0530*/ 	.word	0x00004e70
        /*0534*/ 	.word	0x00000057
        /*0538*/ 	.word	0x00000040
        /*053c*/ 	.short	0x010a
        /*053e*/ 	.byte	0xff
	.zero		1


	//   ....[58]....
        /*0540*/ 	.word	0x00004ed0
        /*0544*/ 	.word	0x00000003
        /*0548*/ 	.word	0x00000050
        /*054c*/ 	.short	0x010a
        /*054e*/ 	.byte	0xff
	.zero		1


	//----- nvinfo : EIATTR_NUM_MBARRIERS
	.align		4
.L_58:
        /*0550*/ 	.byte	0x03, 0x38
        /*0552*/ 	.short	0x000e


	//----- nvinfo : EIATTR_EXIT_INSTR_OFFSETS
	.align		4
        /*0554*/ 	.byte	0x04, 0x1c
        /*0556*/ 	.short	(.L_60 - .L_59)


	//   ....[0]....
.L_59:
        /*0558*/ 	.word	0x000025e0


	//   ....[1]....
        /*055c*/ 	.word	0x000048d0


	//----- nvinfo : EIATTR_MAX_THREADS
	.align		4
.L_60:
        /*0560*/ 	.byte	0x04, 0x05
        /*0562*/ 	.short	(.L_62 - .L_61)
.L_61:
        /*0564*/ 	.word	0x000000e0
        /*0568*/ 	.word	0x00000001
        /*056c*/ 	.word	0x00000001


	//----- nvinfo : EIATTR_CRS_STACK_SIZE
	.align		4
.L_62:
        /*0570*/ 	.byte	0x04, 0x1e
        /*0572*/ 	.short	(.L_64 - .L_63)
.L_63:
        /*0574*/ 	.word	0x00000000


	//----- nvinfo : EIATTR_CBANK_PARAM_SIZE
	.align		4
.L_64:
        /*0578*/ 	.byte	0x03, 0x19
        /*057a*/ 	.short	0x0404


	//----- nvinfo : EIATTR_PARAM_CBANK
	.align		4
        /*057c*/ 	.byte	0x04, 0x0a
        /*057e*/ 	.short	(.L_66 - .L_65)
	.align		4
.L_65:
        /*0580*/ 	.word	index@(.nv.constant0.kernel_cutlass_kernel_cudnngrouped_gemmgrouped_gemm_swiglugrouped_gemm_swiglu_quantBlockScaledContiguousGroupedGemmKernel_object_at__TiledMMA_ThrLayoutVMNK11110000_PermutationMNK____MMAAt_0)
        /*0584*/ 	.short	0x0380
        /*0586*/ 	.short	0x0404


	//----- nvinfo : EIATTR_SW_WAR
	.align		4
.L_66:
        /*0588*/ 	.byte	0x04, 0x36
        /*058a*/ 	.short	(.L_68 - .L_67)
.L_67:
        /*058c*/ 	.word	0x00000008
.L_68:


//--------------------- .nv.compat                --------------------------
	.section	.nv.compat,"",@"SHT_CUDA_COMPAT_INFO"
	.align	4
        /*0000*/ 	.byte	0x02, 0x02, 0x02, 0x00, 0x02, 0x05, 0x05, 0x00, 0x02, 0x03, 0x01, 0x00, 0x02, 0x06, 0x01, 0x00


//--------------------- .nv.callgraph             --------------------------
	.section	.nv.callgraph,"",@"SHT_CUDA_CALLGRAPH"
	.align	4
	.sectionentsize	8
	.align		4
        /*0000*/ 	.word	0x00000000
	.align		4
        /*0004*/ 	.word	0xffffffff
	.align		4
        /*0008*/ 	.word	0x00000000
	.align		4
        /*000c*/ 	.word	0xfffffffe
	.align		4
        /*0010*/ 	.word	0x00000000
	.align		4
        /*0014*/ 	.word	0xfffffffd
	.align		4
        /*0018*/ 	.word	0x00000000
	.align		4
        /*001c*/ 	.word	0xfffffffc


//--------------------- .text.kernel_cutlass_kernel_cudnngrouped_gemmgrouped_gemm_swiglugrouped_gemm_swiglu_quantBlockScaledContiguousGroupedGemmKernel_object_at__TiledMMA_ThrLayoutVMNK11110000_PermutationMNK____MMAAt_0 --------------------------
	.section	.text.kernel_cutlass_kernel_cudnngrouped_gemmgrouped_gemm_swiglugrouped_gemm_swiglu_quantBlockScaledContiguousGroupedGemmKernel_object_at__TiledMMA_ThrLayoutVMNK11110000_PermutationMNK____MMAAt_0,"ax",@progbits
	.align	128
        .global         kernel_cutlass_kernel_cudnngrouped_gemmgrouped_gemm_swiglugrouped_gemm_swiglu_quantBlockScaledContiguousGroupedGemmKernel_object_at__TiledMMA_ThrLayoutVMNK11110000_PermutationMNK____MMAAt_0
        .type           kernel_cutlass_kernel_cudnngrouped_gemmgrouped_gemm_swiglugrouped_gemm_swiglu_quantBlockScaledContiguousGroupedGemmKernel_object_at__TiledMMA_ThrLayoutVMNK11110000_PermutationMNK____MMAAt_0,@function
        .size           kernel_cutlass_kernel_cudnngrouped_gemmgrouped_gemm_swiglugrouped_gemm_swiglu_quantBlockScaledContiguousGroupedGemmKernel_object_at__TiledMMA_ThrLayoutVMNK11110000_PermutationMNK____MMAAt_0,(.L_x_96 - kernel_cutlass_kernel_cudnngrouped_gemmgrouped_gemm_swiglugrouped_gemm_swiglu_quantBlockScaledContiguousGroupedGemmKernel_object_at__TiledMMA_ThrLayoutVMNK11110000_PermutationMNK____MMAAt_0)
        .other          kernel_cutlass_kernel_cudnngrouped_gemmgrouped_gemm_swiglugrouped_gemm_swiglu_quantBlockScaledContiguousGroupedGemmKernel_object_at__TiledMMA_ThrLayoutVMNK11110000_PermutationMNK____MMAAt_0,@"STO_CUDA_ENTRY STV_DEFAULT"
kernel_cutlass_kernel_cudnngrouped_gemmgrouped_gemm_swiglugrouped_gemm_swiglu_quantBlockScaledContiguousGroupedGemmKernel_object_at__TiledMMA_ThrLayoutVMNK11110000_PermutationMNK____MMAAt_0:
.text.kernel_cutlass_kernel_cudnngrouped_gemmgrouped_gemm_swiglugrouped_gemm_swiglu_quantBlockScaledContiguousGroupedGemmKernel_object_at__TiledMMA_ThrLayoutVMNK11110000_PermutationMNK____MMAAt_0:
[----:B------:R-:W1:Y:S01]  /*0000*/  LDC R1, c[0x0][0x37c] ;  /* 0x0000df00ff017b82 */ /* 0x000e620000000800 */
[----:B------:R-:W2:Y:S01]  /*0010*/  S2R R3, SR_TID.Y ;  /* 0x0000000000037919 */ /* 0x000ea20000002200 */
[----:B------:R-:W3:Y:S06]  /*0020*/  LDCU UR5, c[0x0][0x360] ;  /* 0x00006c00ff0577ac */ /* 0x000eec0008000800 */
[----:B------:R-:W4:Y:S01]  /*0030*/  S2UR UR32, SR_CgaCtaId ;  /* 0x00000000002079c3 */ /* 0x000f220000008800 */
[----:B------:R-:W2:Y:S01]  /*0040*/  S2R R0, SR_TID.Z ;  /* 0x0000000000007919 */ /* 0x000ea20000002300 */
[----:B------:R-:W2:Y:S01]  /*0050*/  LDCU UR4, c[0x0][0x364] ;  /* 0x00006c80ff0477ac */ /* 0x000ea20008000800 */
[----:B------:R-:W3:Y:S01]  /*0060*/  S2R R104, SR_TID.X ;  /* 0x0000000000687919 */ /* 0x000ee20000002100 */
[----:B------:R-:W5:Y:S01]  /*0070*/  LDCU.U8 UR8, c[0x0][0x382] ;  /* 0x00007040ff0877ac */ /* 0x000f620008000000 */
[----:B------:R-:W4:Y:S01]  /*0080*/  LDCU UR6, c[0x0][0x36c] ;  /* 0x00006d80ff0677ac */ /* 0x000f220008000800 */
[----:B------:R-:W-:Y:S01]  /*0090*/  UMOV UR14, 0x1 ;  /* 0x00000001000e7882 */ /* 0x000fe20000000000 */
[----:B----4-:R-:W-:-:S02]  /*00a0*/  ULEA.HI UR7, UR32, UR32, URZ, 0x1 ;  /* 0x0000002020077291 */ /* 0x010fc4000f8f08ff */
[----:B-----5:R-:W-:Y:S02]  /*00b0*/  ULOP3.LUT UR8, UR8, 0x1, URZ, 0xc0, !UPT ;  /* 0x0000000108087892 */ /* 0x020fe4000f8ec0ff */
[----:B------:R-:W-:Y:S02]  /*00c0*/  ULOP3.LUT UR7, UR7, 0xfffffffe, URZ, 0xc0, !UPT ;  /* 0xfffffffe07077892 */ /* 0x000fe4000f8ec0ff */
[----:B------:R-:W-:Y:S02]  /*00d0*/  UISETP.EQ.U32.AND UP3, UPT, UR6, 0x1, UPT ;  /* 0x000000010600788c */ /* 0x000fe4000bf62070 */
[----:B------:R-:W-:Y:S01]  /*00e0*/  UIADD3 UR15, UPT, UPT, -UR7, UR32, URZ ;  /* 0x00000020070f7290 */ /* 0x000fe2000fffe1ff */
[----:B--2---:R-:W-:Y:S01]  /*00f0*/  IMAD R3, R0, UR4, R3 ;  /* 0x0000000400037c24 */ /* 0x004fe2000f8e0203 */
[----:B------:R-:W-:Y:S02]  /*0100*/  UISETP.NE.U32.AND UP6, UPT, UR8, 0x1, UPT ;  /* 0x000000010800788c */ /* 0x000fe4000bfc5070 */
[----:B------:R-:W-:Y:S01]  /*0110*/  USHF.L.U32 UR21, UR14, UR15, URZ ;  /* 0x0000000f0e157299 */ /* 0x000fe200080006ff */
[----:B---3--:R-:W-:Y:S01]  /*0120*/  IMAD R120, R3, UR5, R104 ;  /* 0x0000000503787c24 */ /* 0x008fe2000f8e0268 */
[----:B------:R-:W2:Y:S04]  /*0130*/  LDCU.U8 UR5, c[0x0][0x381] ;  /* 0x00007020ff0577ac */ /* 0x000ea80008000000 */
[----:B------:R-:W-:-:S06]  /*0140*/  SHF.R.U32.HI R120, RZ, 0x5, R120 ;  /* 0x00000005ff787819 */ /* 0x000fcc0000011678 */
[----:B------:R-:W3:Y:S01]  /*0150*/  SHFL.IDX PT, R120, R120, RZ, 0x1f ;  /* 0x00001fff78787589 */ /* 0x000ee200000e0000 */
[----:B--2---:R-:W-:-:S04]  /*0160*/  ULOP3.LUT UR5, UR5, 0x1, URZ, 0xc0, !UPT ;  /* 0x0000000105057892 */ /* 0x004fc8000f8ec0ff */
[----:B------:R-:W-:Y:S01]  /*0170*/  UISETP.NE.U32.AND UP5, UPT, UR5, 0x1, UPT ;  /* 0x000000010500788c */ /* 0x000fe2000bfa5070 */
[C---:B---3--:R-:W-:Y:S02]  /*0180*/  R2UR UR4, R120.reuse ;  /* 0x00000000780472ca */ /* 0x048fe400000e0000 */
[----:B------:R-:W-:-:S11]  /*0190*/  ISETP.NE.AND P0, PT, R120, 0x5, PT ;  /* 0x000000057800780c */ /* 0x000fd60003f05270 */
[----:B------:R-:W-:Y:S02]  /*01a0*/  UISETP.NE.AND UP4, UPT, UR4, URZ, UPT ;  /* 0x000000ff0400728c */ /* 0x000fe4000bf85270 */
[----:B-1----:R-:W-:Y:S09]  /*01b0*/  @P0 BRA `(.L_x_0) ;  /* 0x0000000000500947 */ /* 0x002ff20003800000 */
[----:B------:R-:W1:Y:S02]  /*01c0*/  LDCU.64 UR4, c[0x0][0x348] ;  /* 0x00006900ff0477ac */ /* 0x000e640008000a00 */
[----:B-1----:R-:W-:Y:S02]  /*01d0*/  UIADD3 UR16, UP2, UPT, UR4, 0x40, URZ ;  /* 0x0000004004107890 */ /* 0x002fe4000ff5e0ff */
[----:B------:R-:W-:Y:S02]  /*01e0*/  UIADD3 UR12, UP1, UPT, UR4, 0xc0, URZ ;  /* 0x000000c0040c7890 */ /* 0x000fe4000ff3e0ff */
[----:B------:R-:W-:Y:S02]  /*01f0*/  UIADD3 UR10, UP0, UPT, UR4, 0x140, URZ ;  /* 0x00000140040a7890 */ /* 0x000fe4000ff1e0ff */
[----:B------:R-:W-:Y:S02]  /*0200*/  UIADD3.X UR17, UPT, UPT, URZ, UR5, URZ, UP2, !UPT ;  /* 0x00000005ff117290 */ /* 0x000fe400097fe4ff */
[----:B------:R-:W-:-:S02]  /*0210*/  UIADD3 UR8, UP2, UPT, UR4, 0x1c0, URZ ;  /* 0x000001c004087890 */ /* 0x000fc4000ff5e0ff */
[----:B------:R-:W-:Y:S02]  /*0220*/  UIADD3.X UR13, UPT, UPT, URZ, UR5, URZ, UP1, !UPT ;  /* 0x00000005ff0d7290 */ /* 0x000fe40008ffe4ff */
[----:B------:R-:W-:Y:S02]  /*0230*/  UIADD3 UR6, UP1, UPT, UR4, 0x240, URZ ;  /* 0x0000024004067890 */ /* 0x000fe4000ff3e0ff */
[----:B------:R-:W-:Y:S01]  /*0240*/  UIADD3.X UR11, UPT, UPT, URZ, UR5, URZ, UP0, !UPT ;  /* 0x00000005ff0b7290 */ /* 0x000fe200087fe4ff */
[----:B------:R1:W-:Y:S01]  /*0250*/  UTMACCTL.PF [UR16] ;  /* 0x00000000100079b9 */ /* 0x0003e20008040000 */
[----:B------:R-:W-:-:S03]  /*0260*/  UIADD3 UR4, UP0, UPT, UR4, 0x2c0, URZ ;  /* 0x000002c004047890 */ /* 0x000fc6000ff1e0ff */
[----:B------:R1:W-:Y:S01]  /*0270*/  UTMACCTL.PF [UR12] ;  /* 0x000000000c0079b9 */ /* 0x0003e20008040000 */
[----:B------:R-:W-:-:S03]  /*0280*/  UIADD3.X UR9, UPT, UPT, URZ, UR5, URZ, UP2, !UPT ;  /* 0x00000005ff097290 */ /* 0x000fc600097fe4ff */
[----:B------:R1:W-:Y:S01]  /*0290*/  UTMACCTL.PF [UR10] ;  /* 0x000000000a0079b9 */ /* 0x0003e20008040000 */
[----:B------:R-:W-:Y:S02]  /*02a0*/  UIADD3.X UR7, UPT, UPT, URZ, UR5, URZ, UP1, !UPT ;  /* 0x00000005ff077290 */ /* 0x000fe40008ffe4ff */
[----:B------:R-:W-:-:S03]  /*02b0*/  UIADD3.X UR5, UPT, UPT, URZ, UR5, URZ, UP0, !UPT ;  /* 0x00000005ff057290 */ /* 0x000fc600087fe4ff */
[----:B------:R1:W-:Y:S04]  /*02c0*/  UTMACCTL.PF [UR8] ;  /* 0x00000000080079b9 */ /* 0x0003e80008040000 */
[----:B------:R1:W-:Y:S02]  /*02d0*/  UTMACCTL.PF [UR6] ;  /* 0x00000000060079b9 */ /* 0x0003e40008040000 */
[----:B------:R1:W-:Y:S02]  /*02e0*/  UTMACCTL.PF [UR4] ;  /* 0x00000000040079b9 */ /* 0x0003e40008040000 */
[----:B-1----:R-:W-:Y:S01]  /*02f0*/  NOP ;  /* 0x0000000000007918 */ /* 0x002fe20000000000 */
.L_x_0:
[----:B------:R-:W-:Y:S05]  /*0300*/  BRA.U UP4, `(.L_x_1) ;  /* 0x0000000104507547 */ /* 0x000fea000b800000 */
[----:B------:R-:W-:Y:S01]  /*0310*/  UMOV UR5, 0x400 ;  /* 0x0000040000057882 */ /* 0x000fe20000000000 */
[----:B------:R-:W-:Y:S01]  /*0320*/  UMOV UR6, 0x1 ;  /* 0x0000000100067882 */ /* 0x000fe20000000000 */
[----:B------:R-:W-:Y:S02]  /*0330*/  ULEA UR5, UR32, UR5, 0x18 ;  /* 0x0000000520057291 */ /* 0x000fe4000f8ec0ff */
[----:B------:R-:W-:-:S04]  /*0340*/  UIADD3 UR6, UPT, UPT, -UR6, 0x100000, URZ ;  /* 0x0010000006067890 */ /* 0x000fc8000fffe1ff */
[----:B------:R-:W-:Y:S02]  /*0350*/  USHF.L.U32 UR7, UR6, 0xb, URZ ;  /* 0x0000000b06077899 */ /* 0x000fe400080006ff */
[----:B------:R-:W-:Y:S01]  /*0360*/  USHF.L.U32 UR6, UR6, 0x1, URZ ;  /* 0x0000000106067899 */ /* 0x000fe200080006ff */
[----:B------:R-:W-:Y:S02]  /*0370*/  UMOV UR4, 0x2 ;  /* 0x0000000200047882 */ /* 0x000fe40000000000 */
[----:B------:R-:W-:-:S04]  /*0380*/  UIADD3 UR8, UPT, UPT, -UR4, 0x100000, URZ ;  /* 0x0010000004087890 */ /* 0x000fc8000fffe1ff */
[----:B------:R-:W-:Y:S02]  /*0390*/  USHF.L.U32 UR9, UR8, 0xb, URZ ;  /* 0x0000000b08097899 */ /* 0x000fe400080006ff */
[----:B------:R-:W-:Y:S01]  /*03a0*/  USHF.L.U32 UR8, UR8, 0x1, URZ ;  /* 0x0000000108087899 */ /* 0x000fe200080006ff */
[----:B------:R-:W1:Y:S02]  /*03b0*/  FENCE.VIEW.ASYNC.S ;  /* 0x00000000000073c6 */ /* 0x000e640000000000 */
[----:B-1----:R1:W2:Y:S01]  /*03c0*/  SYNCS.EXCH.64 URZ, [UR5], UR6 ;  /* 0x0000000605ff75b2 */ /* 0x0022a20008000100 */
[----:B------:R1:W3:Y:S01]  /*03d0*/  SYNCS.EXCH.64 URZ, [UR5+0x8], UR6 ;  /* 0x0000080605ff75b2 */ /* 0x0002e20008000100 */
[----:B------:R1:W4:Y:S01]  /*03e0*/  SYNCS.EXCH.64 URZ, [UR5+0x10], UR6 ;  /* 0x0000100605ff75b2 */ /* 0x0003220008000100 */
[----:B------:R1:W1:Y:S06]  /*03f0*/  SYNCS.EXCH.64 URZ, [UR5+0x18], UR6 ;  /* 0x0000180605ff75b2 */ /* 0x00026c0008000100 */
[----:B------:R1:W1:Y:S01]  /*0400*/  SYNCS.EXCH.64 URZ, [UR5+0x20], UR8 ;  /* 0x0000200805ff75b2 */ /* 0x0002620008000100 */
[----:B------:R1:W1:Y:S01]  /*0410*/  SYNCS.EXCH.64 URZ, [UR5+0x28], UR8 ;  /* 0x0000280805ff75b2 */ /* 0x0002620008000100 */
[----:B------:R1:W1:Y:S01]  /*0420*/  SYNCS.EXCH.64 URZ, [UR5+0x30], UR8 ;  /* 0x0000300805ff75b2 */ /* 0x0002620008000100 */
[----:B------:R1:W1:Y:S01]  /*0430*/  SYNCS.EXCH.64 URZ, [UR5+0x38], UR8 ;  /* 0x0000380805ff75b2 */ /* 0x0002620008000100 */
[----:B------:R-:W-:Y:S01]  /*0440*/  NOP ;  /* 0x0000000000007918 */ /* 0x000fe20000000000 */
.L_x_1:
[----:B------:R-:W-:Y:S01]  /*0450*/  NOP ;  /* 0x0000000000007918 */ /* 0x000fe20000000000 */
[----:B------:R-:W-:Y:S05]  /*0460*/  BRA.U !UP3, `(.L_x_2) ;  /* 0x000000010b087547 */ /* 0x000fea000b800000 */
[----:B-1234-:R-:W-:Y:S01]  /*0470*/  UCGABAR_ARV ;  /* 0x00000000000079c7 */ /* 0x01efe20008000000 */
[----:B------:R-:W-:Y:S05]  /*0480*/  BRA `(.L_x_3) ;  /* 0x0000000000047947 */ /* 0x000fea0003800000 */
.L_x_2:
[----:B-1234-:R-:W-:Y:S01]  /*0490*/  NOP ;  /* 0x0000000000007918 */ /* 0x01efe20000000000 */
.L_x_3:
[----:B------:R-:W-:Y:S05]  /*04a0*/  BRA.U !UP3, `(.L_x_4) ;  /* 0x000000010b0c7547 */ /* 0x000fea000b800000 */
[----:B------:R-:W-:Y:S01]  /*04b0*/  UCGABAR_WAIT ;  /* 0x0000000000007dc7 */ /* 0x000fe20008000000 */
[----:B------:R-:W-:Y:S01]  /*04c0*/  CCTL.IVALL ;  /* 0x00000000ff00798f */ /* 0x000fe20002000000 */
[----:B------:R-:W-:Y:S05]  /*04d0*/  BRA `(.L_x_5) ;  /* 0x0000000000047947 */ /* 0x000fea0003800000 */
.L_x_4:
[----:B------:R-:W-:Y:S06]  /*04e0*/  BAR.SYNC.DEFER_BLOCKING 0x0 ;  /* 0x0000000000007b1d */ /* 0x000fec0000010000 */
.L_x_5:
[----:B------:R-:W-:Y:S01]  /*04f0*/  @!UP4 UMOV UR6, 0x400 ;  /* 0x000004000006c882 */ /* 0x000fe20000000000 */
[----:B------:R-:W-:Y:S01]  /*0500*/  UMOV UR5, 0x1 ;  /* 0x0000000100057882 */ /* 0x000fe20000000000 */
[----:B------:R-:W-:Y:S01]  /*0510*/  UMOV UR4, 0x4 ;  /* 0x0000000400047882 */ /* 0x000fe20000000000 */
[----:B------:R-:W-:Y:S02]  /*0520*/  @!UP4 ULEA UR6, UR32, UR6, 0x18 ;  /* 0x000000062006c291 */ /* 0x000fe4000f8ec0ff */
[----:B------:R-:W-:-:S04]  /*0530*/  @!UP4 UIADD3 UR8, UPT, UPT, -UR5, 0x100000, URZ ;  /* 0x001000000508c890 */ /* 0x000fc8000fffe1ff */
[----:B------:R-:W-:Y:S02]  /*0540*/  @!UP4 USHF.L.U32 UR9, UR8, 0xb, URZ ;  /* 0x0000000b0809c899 */ /* 0x000fe400080006ff */
[----:B------:R-:W-:Y:S02]  /*0550*/  @!UP4 USHF.L.U32 UR8, UR8, 0x1, URZ ;  /* 0x000000010808c899 */ /* 0x000fe400080006ff */
[----:B------:R-:W-:-:S04]  /*0560*/  @!UP4 UIADD3 UR4, UPT, UPT, -UR4, 0x100000, URZ ;  /* 0x001000000404c890 */ /* 0x000fc8000fffe1ff */
[----:B------:R-:W-:Y:S02]  /*0570*/  @!UP4 USHF.L.U32 UR5, UR4, 0xb, URZ ;  /* 0x0000000b0405c899 */ /* 0x000fe400080006ff */
[----:B------:R-:W-:Y:S01]  /*0580*/  @!UP4 USHF.L.U32 UR4, UR4, 0x1, URZ ;  /* 0x000000010404c899 */ /* 0x000fe200080006ff */
[----:B------:R-:W1:Y:S03]  /*0590*/  FENCE.VIEW.ASYNC.S ;  /* 0x00000000000073c6 */ /* 0x000e660000000000 */
[----:B-1----:R1:W2:Y:S08]  /*05a0*/  @!UP4 SYNCS.EXCH.64 URZ, [UR6+0x40], UR8 ;  /* 0x0000400806ffc5b2 */ /* 0x0022b00008000100 */
[----:B------:R1:W3:Y:S01]  /*05b0*/  @!UP4 SYNCS.EXCH.64 URZ, [UR6+0x48], UR4 ;  /* 0x0000480406ffc5b2 */ /* 0x0002e20008000100 */
[----:B------:R-:W-:Y:S01]  /*05c0*/  NOP ;  /* 0x0000000000007918 */ /* 0x000fe20000000000 */
[----:B------:R-:W-:Y:S05]  /*05d0*/  BRA.U !UP3, `(.L_x_6) ;  /* 0x000000010b087547 */ /* 0x000fea000b800000 */
[----:B--23--:R-:W-:Y:S01]  /*05e0*/  UCGABAR_ARV ;  /* 0x00000000000079c7 */ /* 0x00cfe20008000000 */
[----:B------:R-:W-:Y:S05]  /*05f0*/  BRA `(.L_x_7) ;  /* 0x0000000000047947 */ /* 0x000fea0003800000 */
.L_x_6:
[----:B--23--:R-:W-:Y:S01]  /*0600*/  NOP ;  /* 0x0000000000007918 */ /* 0x00cfe20000000000 */
.L_x_7:
[----:B------:R-:W-:Y:S05]  /*0610*/  BRA.U !UP3, `(.L_x_8) ;  /* 0x000000010b0c7547 */ /* 0x000fea000b800000 */
[----:B------:R-:W-:Y:S01]  /*0620*/  UCGABAR_WAIT ;  /* 0x0000000000007dc7 */ /* 0x000fe20008000000 */
[----:B------:R-:W-:Y:S01]  /*0630*/  CCTL.IVALL ;  /* 0x00000000ff00798f */ /* 0x000fe20002000000 */
[----:B------:R-:W-:Y:S05]  /*0640*/  BRA `(.L_x_9) ;  /* 0x0000000000047947 */ /* 0x000fea0003800000 */
.L_x_8:
[----:B------:R-:W-:Y:S06]  /*0650*/  BAR.SYNC.DEFER_BLOCKING 0x0 ;  /* 0x0000000000007b1d */ /* 0x000fec0000010000 */
.L_x_9:
[----:B------:R-:W-:Y:S05]  /*0660*/  BRA.U UP4, `(.L_x_10) ;  /* 0x0000000104407547 */ /* 0x000fea000b800000 */
[----:B-1----:R-:W-:Y:S01]  /*0670*/  UMOV UR6, 0x400 ;  /* 0x0000040000067882 */ /* 0x002fe20000000000 */
[----:B------:R-:W-:Y:S01]  /*0680*/  UMOV UR5, 0x20 ;  /* 0x0000002000057882 */ /* 0x000fe20000000000 */
[----:B------:R-:W-:Y:S01]  /*0690*/  UMOV UR4, 0xc0 ;  /* 0x000000c000047882 */ /* 0x000fe20000000000 */
[----:B------:R-:W-:Y:S02]  /*06a0*/  ULEA UR6, UR32, UR6, 0x18 ;  /* 0x0000000620067291 */ /* 0x000fe4000f8ec0ff */
[----:B------:R-:W-:-:S04]  /*06b0*/  UIADD3 UR8, UPT, UPT, -UR5, 0x100000, URZ ;  /* 0x0010000005087890 */ /* 0x000fc8000fffe1ff */
[----:B------:R-:W-:Y:S02]  /*06c0*/  USHF.L.U32 UR9, UR8, 0xb, URZ ;  /* 0x0000000b08097899 */ /* 0x000fe400080006ff */
[----:B------:R-:W-:Y:S02]  /*06d0*/  USHF.L.U32 UR8, UR8, 0x1, URZ ;  /* 0x0000000108087899 */ /* 0x000fe400080006ff */
[----:B------:R-:W-:-:S04]  /*06e0*/  UIADD3 UR4, UPT, UPT, -UR4, 0x100000, URZ ;  /* 0x0010000004047890 */ /* 0x000fc8000fffe1ff */
[----:B------:R-:W-:Y:S02]  /*06f0*/  USHF.L.U32 UR5, UR4, 0xb, URZ ;  /* 0x0000000b04057899 */ /* 0x000fe400080006ff */
[----:B------:R-:W-:Y:S01]  /*0700*/  USHF.L.U32 UR4, UR4, 0x1, URZ ;  /* 0x0000000104047899 */ /* 0x000fe200080006ff */
[----:B------:R-:W1:Y:S03]  /*0710*/  FENCE.VIEW.ASYNC.S ;  /* 0x00000000000073c6 */ /* 0x000e660000000000 */
[----:B-1----:R2:W3:Y:S01]  /*0720*/  SYNCS.EXCH.64 URZ, [UR6+0x50], UR8 ;  /* 0x0000500806ff75b2 */ /* 0x0024e20008000100 */
[----:B------:R2:W4:Y:S07]  /*0730*/  SYNCS.EXCH.64 URZ, [UR6+0x58], UR8 ;  /* 0x0000580806ff75b2 */ /* 0x00052e0008000100 */
[----:B------:R2:W1:Y:S01]  /*0740*/  SYNCS.EXCH.64 URZ, [UR6+0x60], UR4 ;  /* 0x0000600406ff75b2 */ /* 0x0004620008000100 */
[----:B------:R2:W1:Y:S02]  /*0750*/  SYNCS.EXCH.64 URZ, [UR6+0x68], UR4 ;  /* 0x0000680406ff75b2 */ /* 0x0004640008000100 */
[----:B--2---:R-:W-:Y:S01]  /*0760*/  NOP ;  /* 0x0000000000007918 */ /* 0x004fe20000000000 */
.L_x_10:
[----:B------:R-:W-:Y:S01]  /*0770*/  NOP ;  /* 0x0000000000007918 */ /* 0x000fe20000000000 */
[----:B-1-34-:R-:W-:Y:S06]  /*0780*/  BAR.SYNC.DEFER_BLOCKING 0x0 ;  /* 0x0000000000007b1d */ /* 0x01afec0000010000 */
[----:B------:R-:W-:Y:S05]  /*0790*/  BRA.U !UP3, `(.L_x_11) ;  /* 0x000000010b087547 */ /* 0x000fea000b800000 */
[----:B------:R-:W-:Y:S01]  /*07a0*/  UCGABAR_ARV ;  /* 0x00000000000079c7 */ /* 0x000fe20008000000 */
[----:B------:R-:W-:Y:S05]  /*07b0*/  BRA `(.L_x_12) ;  /* 0x0000000000047947 */ /* 0x000fea0003800000 */
.L_x_11:
[----:B------:R-:W-:Y:S01]  /*07c0*/  NOP ;  /* 0x0000000000007918 */ /* 0x000fe20000000000 */
.L_x_12:
[----:B------:R-:W-:Y:S05]  /*07d0*/  BRA.U !UP3, `(.L_x_13) ;  /* 0x000000010b0c7547 */ /* 0x000fea000b800000 */
[----:B------:R-:W-:Y:S01]  /*07e0*/  UCGABAR_WAIT ;  /* 0x0000000000007dc7 */ /* 0x000fe20008000000 */
[----:B------:R-:W-:Y:S01]  /*07f0*/  CCTL.IVALL ;  /* 0x00000000ff00798f */ /* 0x000fe20002000000 */
[----:B------:R-:W-:Y:S05]  /*0800*/  BRA `(.L_x_14) ;  /* 0x0000000000047947 */ /* 0x000fea0003800000 */
.L_x_13:
[----:B------:R-:W-:Y:S06]  /*0810*/  BAR.SYNC.DEFER_BLOCKING 0x0 ;  /* 0x0000000000007b1d */ /* 0x000fec0000010000 */
.L_x_14:
[----:B------:R-:W-:Y:S01]  /*0820*/  ISETP.NE.AND P0, PT, R120, 0x6, PT ;  /* 0x000000067800780c */ /* 0x000fe20003f05270 */
[----:B------:R-:W1:-:S12]  /*0830*/  LDCU.64 UR22, c[0x0][0x358] ;  /* 0x00006b00ff1677ac */ /* 0x000e580008000a00 */
[----:B------:R-:W-:Y:S05]  /*0840*/  @P0 BRA `(.L_x_15) ;  /* 0x0000000800a80947 */ /* 0x000fea0003800000 */
[----:B------:R-:W-:Y:S01]  /*0850*/  LOP3.LUT R0, R104, 0x1f, RZ, 0xc0, !PT ;  /* 0x0000001f68007812 */ /* 0x000fe200078ec0ff */
[----:B------:R-:W-:Y:S01]  /*0860*/  IMAD.MOV.U32 R18, RZ, RZ, 0x7fffffff ;  /* 0x7fffffffff127424 */ /* 0x000fe200078e00ff */
[----:B------:R-:W2:Y:S01]  /*0870*/  S2UR UR9, SR_CTAID.Z ;  /* 0x00000000000979c3 */ /* 0x000ea20000002700 */
[----:B------:R-:W2:Y:S01]  /*0880*/  LDCU.64 UR6, c[0x0][0x760] ;  /* 0x0000ec00ff0677ac */ /* 0x000ea20008000a00 */
[C---:B------:R-:W-:Y:S01]  /*0890*/  ISETP.GT.U32.AND P0, PT, R0.reuse, 0x7, PT ;  /* 0x000000070000780c */ /* 0x040fe20003f04070 */
[----:B------:R-:W3:Y:S01]  /*08a0*/  LDCU.U8 UR8, c[0x0][0x768] ;  /* 0x0000ed00ff0877ac */ /* 0x000ee20008000000 */
[----:B------:R-:W4:Y:S01]  /*08b0*/  LDCU.U8 UR10, c[0x0][0x769] ;  /* 0x0000ed20ff0a77ac */ /* 0x000f220008000000 */
[----:B------:R-:W5:Y:S10]  /*08c0*/  LDCU UR24, c[0x0][0x770] ;  /* 0x0000ee00ff1877ac */ /* 0x000f740008000800 */
[----:B------:R-:W1:Y:S02]  /*08d0*/  @!P0 LDC.64 R2, c[0x0][0x748] ;  /* 0x0001d200ff028b82 */ /* 0x000e640000000a00 */
[----:B-1----:R-:W-:-:S05]  /*08e0*/  @!P0 IMAD.WIDE.U32 R2, R0, 0x4, R2 ;  /* 0x0000000400028825 */ /* 0x002fca00078e0002 */
[----:B------:R-:W5:Y:S01]  /*08f0*/  @!P0 LDG.E R18, desc[UR22][R2.64] ;  /* 0x0000001602128981 */ /* 0x000f62000c1e1900 */
[----:B--2---:R-:W-:Y:S01]  /*0900*/  UIMAD.WIDE.U32 UR4, UR9, UR7, URZ ;  /* 0x00000007090472a5 */ /* 0x004fe2000f8e00ff */
[----:B------:R-:W1:Y:S01]  /*0910*/  S2UR UR16, SR_CTAID.X ;  /* 0x00000000001079c3 */ /* 0x000e620000002500 */
[----:B------:R-:W-:Y:S01]  /*0920*/  UISETP.GT.U32.AND UP0, UPT, UR9, 0xff, UPT ;  /* 0x000000ff0900788c */ /* 0x000fe2000bf04070 */
[----:B------:R-:W-:Y:S02]  /*0930*/  HFMA2 R0, -RZ, RZ, 0, 5.9604644775390625e-08 ;  /* 0x00000001ff007431 */ /* 0x000fe400000001ff */
[----:B------:R-:W-:Y:S02]  /*0940*/  IMAD.MOV.U32 R10, RZ, RZ, RZ ;  /* 0x000000ffff0a7224 */ /* 0x000fe400078e00ff */
[----:B------:R-:W-:Y:S02]  /*0950*/  UMOV UR11, UR5 ;  /* 0x00000005000b7c82 */ /* 0x000fe40008000000 */
[----:B------:R-:W-:-:S02]  /*0960*/  UIADD3 UR7, UPT, UPT, -UR11, UR9, URZ ;  /* 0x000000090b077290 */ /* 0x000fc4000fffe1ff */
[----:B------:R-:W2:Y:S02]  /*0970*/  LDCU.64 UR4, c[0x0][0x778] ;  /* 0x0000ef00ff0477ac */ /* 0x000ea40008000a00 */
[----:B---3--:R-:W-:-:S04]  /*0980*/  USHF.R.U32.HI UR7, URZ, UR8, UR7 ;  /* 0x00000008ff077299 */ /* 0x008fc80008011607 */
[----:B------:R-:W-:-:S04]  /*0990*/  UIADD3 UR11, UPT, UPT, UR11, UR7, URZ ;  /* 0x000000070b0b7290 */ /* 0x000fc8000fffe0ff */
[----:B----4-:R-:W-:Y:S02]  /*09a0*/  USHF.R.U32.HI UR11, URZ, UR10, UR11 ;  /* 0x0000000aff0b7299 */ /* 0x010fe4000801160b */
[----:B-1----:R-:W-:Y:S02]  /*09b0*/  ULOP3.LUT UR16, UR16, 0x1, URZ, 0xc0, !UPT ;  /* 0x0000000110107892 */ /* 0x002fe4000f8ec0ff */
[----:B------:R-:W-:Y:S01]  /*09c0*/  UIADD3 UR11, UPT, UPT, -UR11, URZ, URZ ;  /* 0x000000ff0b0b7290 */ /* 0x000fe2000fffe1ff */
[----:B------:R-:W1:Y:S03]  /*09d0*/  LDCU.U8 UR7, c[0x0][0x780] ;  /* 0x0000f000ff0777ac */ /* 0x000e660008000000 */
[----:B------:R-:W-:-:S04]  /*09e0*/  UIMAD UR6, UR11, UR6, UR9 ;  /* 0x000000060b0672a4 */ /* 0x000fc8000f8e0209 */
[----:B--2---:R-:W-:-:S03]  /*09f0*/  UIMAD.WIDE.U32 UR12, UR6, UR5, URZ ;  /* 0x00000005060c72a5 */ /* 0x004fc6000f8e00ff */
[----:B------:R-:W2:Y:S04]  /*0a00*/  LDCU.U8 UR11, c[0x0][0x781] ;  /* 0x0000f020ff0b77ac */ /* 0x000ea80008000000 */
[----:B------:R-:W-:Y:S02]  /*0a10*/  UMOV UR5, UR13 ;  /* 0x0000000d00057c82 */ /* 0x000fe40008000000 */
[----:B------:R-:W-:Y:S02]  /*0a20*/  UIADD3 UR18, UPT, UPT, UR6, -UR5, URZ ;  /* 0x8000000506127290 */ /* 0x000fe4000fffe0ff */
[----:B------:R-:W3:Y:S02]  /*0a30*/  LDCU.U8 UR13, c[0x0][0x774] ;  /* 0x0000ee80ff0d77ac */ /* 0x000ee40008000000 */
[----:B-1----:R-:W-:Y:S01]  /*0a40*/  USHF.R.U32.HI UR18, URZ, UR7, UR18 ;  /* 0x00000007ff127299 */ /* 0x002fe20008011612 */
[----:B------:R-:W1:Y:S03]  /*0a50*/  LDCU.U8 UR12, c[0x0][0x775] ;  /* 0x0000eea0ff0c77ac */ /* 0x000e660008000000 */
[----:B------:R-:W-:Y:S01]  /*0a60*/  UIADD3 UR18, UPT, UPT, UR5, UR18, URZ ;  /* 0x0000001205127290 */ /* 0x000fe2000fffe0ff */
[----:B------:R-:W4:Y:S03]  /*0a70*/  LDCU UR5, c[0x0][0x76c] ;  /* 0x0000ed80ff0577ac */ /* 0x000f260008000800 */
[----:B--2---:R-:W-:-:S04]  /*0a80*/  USHF.R.U32.HI UR18, URZ, UR11, UR18 ;  /* 0x0000000bff127299 */ /* 0x004fc80008011612 */
[----:B-----5:R-:W-:-:S07]  /*0a90*/  UIMAD.WIDE.U32 UR24, UR18, UR24, URZ ;  /* 0x00000018121872a5 */ /* 0x020fce000f8e00ff */
[----:B------:R-:W-:Y:S02]  /*0aa0*/  UMOV UR19, UR25 ;  /* 0x0000001900137c82 */ /* 0x000fe40008000000 */
[----:B------:R-:W-:-:S04]  /*0ab0*/  UIADD3 UR17, UPT, UPT, UR18, -UR19, URZ ;  /* 0x8000001312117290 */ /* 0x000fc8000fffe0ff */
[----:B---3--:R-:W-:-:S04]  /*0ac0*/  USHF.R.U32.HI UR17, URZ, UR13, UR17 ;  /* 0x0000000dff117299 */ /* 0x008fc80008011611 */
[----:B------:R-:W-:-:S04]  /*0ad0*/  UIADD3 UR17, UPT, UPT, UR19, UR17, URZ ;  /* 0x0000001113117290 */ /* 0x000fc8000fffe0ff */
[----:B-1----:R-:W-:-:S04]  /*0ae0*/  USHF.R.U32.HI UR17, URZ, UR12, UR17 ;  /* 0x0000000cff117299 */ /* 0x002fc80008011611 */
[----:B------:R-:W-:-:S04]  /*0af0*/  UIADD3 UR17, UPT, UPT, -UR17, URZ, URZ ;  /* 0x000000ff11117290 */ /* 0x000fc8000fffe1ff */
[----:B----4-:R-:W-:Y:S02]  /*0b00*/  UIMAD UR5, UR17, UR5, UR18 ;  /* 0x00000005110572a4 */ /* 0x010fe4000f8e0212 */
[----:B------:R-:W-:Y:S02]  /*0b10*/  UIADD3 UR18, UPT, UPT, -UR18, URZ, URZ ;  /* 0x000000ff12127290 */ /* 0x000fe4000fffe1ff */
[----:B------:R-:W-:Y:S02]  /*0b20*/  UIADD3 UR5, UPT, UPT, UR5, UR5, URZ ;  /* 0x0000000505057290 */ /* 0x000fe4000fffe0ff */
[----:B------:R-:W-:Y:S02]  /*0b30*/  UIMAD UR4, UR18, UR4, UR6 ;  /* 0x00000004120472a4 */ /* 0x000fe4000f8e0206 */
[----:B------:R-:W-:-:S04]  /*0b40*/  ULOP3.LUT UR5, UR5, UR16, URZ, 0xfc, !UPT ;  /* 0x0000001005057292 */ /* 0x000fc8000f8efcff */
[----:B------:R-:W-:Y:S02]  /*0b50*/  MOV R5, UR4 ;  /* 0x0000000400057c02 */ /* 0x000fe40008000f00 */
[----:B------:R-:W-:Y:S01]  /*0b60*/  IMAD.U32 R4, RZ, RZ, UR5 ;  /* 0x00000005ff047e24 */ /* 0x000fe2000f8e00ff */
[----:B------:R1:W2:Y:S01]  /*0b70*/  SHFL.IDX PT, R2, R18, 0x7, 0x1f ;  /* 0x00e01f0012027f89 */ /* 0x0002a200000e0000 */
[----:B------:R-:W-:Y:S05]  /*0b80*/  BRA.U UP0, `(.L_x_16) ;  /* 0x0000000500647547 */ /* 0x000fea000b800000 */
[----:B------:R-:W3:Y:S01]  /*0b90*/  LDC R0, c[0x0][0x374] ;  /* 0x0000dd00ff007b82 */ /* 0x000ee20000000800 */
[----:B--2---:R-:W-:Y:S01]  /*0ba0*/  SHF.R.S32.HI R17, RZ, 0x1f, R2 ;  /* 0x0000001fff117819 */ /* 0x004fe20000011402 */
[----:B------:R-:W-:Y:S02]  /*0bb0*/  IMAD.U32 R19, RZ, RZ, UR9 ;  /* 0x00000009ff137e24 */ /* 0x000fe4000f8e00ff */
[----:B------:R-:W-:Y:S01]  /*0bc0*/  IMAD.MOV.U32 R6, RZ, RZ, -0x1 ;  /* 0xffffffffff067424 */ /* 0x000fe200078e00ff */
[----:B------:R-:W-:Y:S01]  /*0bd0*/  LEA.HI R17, R17, R2, RZ, 0x7 ;  /* 0x0000000211117211 */ /* 0x000fe200078f38ff */
[----:B------:R-:W-:Y:S02]  /*0be0*/  IMAD.MOV.U32 R10, RZ, RZ, RZ ;  /* 0x000000ffff0a7224 */ /* 0x000fe400078e00ff */
[----:B------:R-:W3:Y:S01]  /*0bf0*/  LDC R7, c[0x0][0x370] ;  /* 0x0000dc00ff077b82 */ /* 0x000ee20000000800 */
[----:B------:R-:W-:Y:S01]  /*0c00*/  LOP3.LUT R3, R17, 0xffffff80, RZ, 0xc0, !PT ;  /* 0xffffff8011037812 */ /* 0x000fe200078ec0ff */
[----:B------:R-:W-:-:S03]  /*0c10*/  IMAD.MOV.U32 R15, RZ, RZ, RZ ;  /* 0x000000ffff0f7224 */ /* 0x000fc600078e00ff */
[----:B------:R-:W-:-:S03]  /*0c20*/  ISETP.NE.AND P0, PT, R2, R3, PT ;  /* 0x000000030200720c */ /* 0x000fc60003f05270 */
[----:B------:R-:W2:Y:S01]  /*0c30*/  LDC R16, c[0x0][0x378] ;  /* 0x0000de00ff107b82 */ /* 0x000ea20000000800 */
[----:B------:R-:W-:-:S07]  /*0c40*/  ISETP.LT.AND P0, PT, R2, RZ, P0 ;  /* 0x000000ff0200720c */ /* 0x000fce0000701270 */
[----:B------:R-:W4:Y:S08]  /*0c50*/  LDC R12, c[0x0][0x770] ;  /* 0x0001dc00ff0c7b82 */ /* 0x000f300000000800 */
[----:B------:R-:W1:Y:S01]  /*0c60*/  LDC R11, c[0x0][0x76c] ;  /* 0x0001db00ff0b7b82 */ /* 0x000e620000000800 */
[----:B---3--:R-:W-:Y:S01]  /*0c70*/  IMAD R7, R0, R7, RZ ;  /* 0x0000000700077224 */ /* 0x008fe200078e02ff */
[----:B------:R-:W-:-:S02]  /*0c80*/  SHF.R.S32.HI R0, RZ, 0x7, R17 ;  /* 0x00000007ff007819 */ /* 0x000fc40000011411 */
[----:B------:R-:W-:-:S03]  /*0c90*/  LEA.HI.SX32 R17, R17, 0xffffffff, 0x19 ;  /* 0xffffffff11117811 */ /* 0x000fc600078fcaff */
[----:B------:R-:W-:Y:S01]  /*0ca0*/  @!P0 IMAD.MOV R17, RZ, RZ, R0 ;  /* 0x000000ffff118224 */ /* 0x000fe200078e0200 */
[----:B------:R-:W3:Y:S01]  /*0cb0*/  LDC.64 R8, c[0x0][0x760] ;  /* 0x0001d800ff087b82 */ /* 0x000ee20000000a00 */
[----:B--2---:R-:W-:Y:S02]  /*0cc0*/  IMAD R16, R7, R16, RZ ;  /* 0x0000001007107224 */ /* 0x004fe400078e02ff */
[----:B------:R-:W-:-:S03]  /*0cd0*/  IMAD.MOV.U32 R0, RZ, RZ, 0x1 ;  /* 0x00000001ff007424 */ /* 0x000fc600078e00ff */
[----:B------:R-:W-:Y:S02]  /*0ce0*/  LEA.HI R16, R16, R16, RZ, 0x1 ;  /* 0x0000001010107211 */ /* 0x000fe400078f08ff */
[----:B------:R-:W2:Y:S02]  /*0cf0*/  LDC.64 R2, c[0x0][0x778] ;  /* 0x0001de00ff027b82 */ /* 0x000ea40000000a00 */
[----:B----4-:R-:W-:-:S07]  /*0d00*/  SHF.R.S32.HI R16, RZ, 0x1, R16 ;  /* 0x00000001ff107819 */ /* 0x010fce0000011410 */
.L_x_21:
[----:B------:R-:W-:-:S13]  /*0d10*/  ISETP.GE.AND P0, PT, R4, R17, PT ;  /* 0x000000110400720c */ /* 0x000fda0003f06270 */
[----:B------:R-:W-:Y:S05]  /*0d20*/  @P0 BRA `(.L_x_17) ;  /* 0x0000000000940947 */ /* 0x000fea0003800000 */
[----:B------:R-:W-:-:S04]  /*0d30*/  SHF.L.U32 R7, R4, 0x7, RZ ;  /* 0x0000000704077819 */ /* 0x000fc800000006ff */
[----:B------:R-:W-:-:S13]  /*0d40*/  ISETP.GE.AND P0, PT, R7, R15, PT ;  /* 0x0000000f0700720c */ /* 0x000fda0003f06270 */
[----:B------:R-:W-:Y:S05]  /*0d50*/  @!P0 BRA `(.L_x_18) ;  /* 0x0000000000388947 */ /* 0x000fea0003800000 */
[----:B------:R-:W-:Y:S01]  /*0d60*/  VIADD R13, R6, 0x1 ;  /* 0x00000001060d7836 */ /* 0x000fe20000000000 */
[----:B------:R-:W-:-:S04]  /*0d70*/  MOV R6, 0xffffffff ;  /* 0xffffffff00067802 */ /* 0x000fc80000000f00 */
[----:B------:R-:W-:-:S13]  /*0d80*/  ISETP.GT.U32.AND P0, PT, R13, 0x1f, PT ;  /* 0x0000001f0d00780c */ /* 0x000fda0003f04070 */
[----:B------:R-:W-:Y:S05]  /*0d90*/  @P0 BRA `(.L_x_19) ;  /* 0x0000000000240947 */ /* 0x000fea0003800000 */
[----:B------:R-:W-:Y:S01]  /*0da0*/  ISETP.GT.AND P0, PT, R18, R7, PT ;  /* 0x000000071200720c */ /* 0x000fe20003f04270 */
[----:B------:R-:W-:-:S05]  /*0db0*/  IMAD.MOV.U32 R6, RZ, RZ, -0x1 ;  /* 0xffffffffff067424 */ /* 0x000fca00078e00ff */
[----:B------:R-:W-:-:S07]  /*0dc0*/  SHF.L.U32 R6, R6, R13, RZ ;  /* 0x0000000d06067219 */ /* 0x000fce00000006ff */
[----:B------:R-:W-:-:S04]  /*0dd0*/  VOTE.ANY R7, PT, P0 ;  /* 0x0000000000077806 */ /* 0x000fc800000e0100 */
[----:B------:R-:W-:-:S05]  /*0de0*/  LOP3.LUT P0, R7, R7, RZ, R6, 0xa0, !PT ;  /* 0x000000ff07077212 */ /* 0x000fca000780a006 */
[----:B------:R-:W-:-:S05]  /*0df0*/  VIADD R6, R7, 0xffffffff ;  /* 0xffffffff07067836 */ /* 0x000fca0000000000 */
[----:B------:R-:W-:-:S04]  /*0e00*/  LOP3.LUT R7, R7, R6, RZ, 0xc, !PT ;  /* 0x0000000607077212 */ /* 0x000fc800078e0cff */
[----:B------:R-:W4:Y:S02]  /*0e10*/  POPC R6, R7 ;  /* 0x0000000700067309 */ /* 0x000f240000000000 */
[----:B----4-:R-:W-:-:S07]  /*0e20*/  SEL R6, R6, 0xffffffff, P0 ;  /* 0xffffffff06067807 */ /* 0x010fce0000000000 */
.L_x_19:
[----:B------:R4:W3:Y:S02]  /*0e30*/  SHFL.IDX PT, R15, R18, R6, 0x1f ;  /* 0x00001f06120f7589 */ /* 0x0008e400000e0000 */
.L_x_18:
[----:B------:R-:W5:Y:S01]  /*0e40*/  S2R R13, SR_CgaCtaId ;  /* 0x00000000000d7919 */ /* 0x000f620000008800 */
[----:B------:R-:W-:Y:S01]  /*0e50*/  MOV R14, 0x400 ;  /* 0x00000400000e7802 */ /* 0x000fe20000000f00 */
[----:B------:R-:W-:-:S03]  /*0e60*/  IMAD.U32 R21, R0, -0x80000000, RZ ;  /* 0x8000000000157824 */ /* 0x000fc600078e00ff */
[----:B-----5:R-:W-:-:S05]  /*0e70*/  LEA R13, R13, R14, 0x18 ;  /* 0x0000000e0d0d7211 */ /* 0x020fca00078ec0ff */
[----:B------:R-:W-:-:S04]  /*0e80*/  IMAD R14, R10, 0x8, R13 ;  /* 0x000000080a0e7824 */ /* 0x000fc800078e020d */
[----:B------:R-:W5:Y:S02]  /*0e90*/  SYNCS.PHASECHK.TRANS64.TRYWAIT P0, [R14+URZ+0x60], R21 ;  /* 0x000060150e0075a7 */ /* 0x000f6400080011ff */
[----:B-----5:R-:W-:Y:S05]  /*0ea0*/  @!P0 BRA `(.L_x_20) ;  /* 0x00000038008c8947 */ /* 0x020fea0003800000 */
.L_x_70:
[----:B------:R-:W-:Y:S01]  /*0eb0*/  ELECT P0, URZ, PT ;  /* 0x0000000000ff782f */ /* 0x000fe20003800000 */
[----:B------:R-:W-:-:S12]  /*0ec0*/  IMAD.MOV.U32 R7, RZ, RZ, 0x1 ;  /* 0x00000001ff077424 */ /* 0x000fd800078e00ff */
[C---:B------:R-:W-:Y:S02]  /*0ed0*/  @P0 IMAD R13, R10.reuse, 0x10, R13 ;  /* 0x000000100a0d0824 */ /* 0x040fe400078e020d */
[----:B------:R-:W-:-:S03]  /*0ee0*/  VIADD R10, R10, 0x1 ;  /* 0x000000010a0a7836 */ /* 0x000fc60000000000 */
[----:B------:R4:W-:Y:S02]  /*0ef0*/  @P0 STS.128 [R13+0x36410], R4 ;  /* 0x036410040d000388 */ /* 0x0009e40000000c00 */
[----:B------:R-:W-:Y:S01]  /*0f00*/  ISETP.NE.AND P0, PT, R10, 0x2, PT ;  /* 0x000000020a00780c */ /* 0x000fe20003f05270 */
[----:B------:R5:W-:Y:S06]  /*0f10*/  MEMBAR.ALL.CTA ;  /* 0x0000000000007992 */ /* 0x000bec0000008000 */
[----:B-----5:R-:W5:Y:S01]  /*0f20*/  FENCE.VIEW.ASYNC.S ;  /* 0x00000000000073c6 */ /* 0x020f620000000000 */
[----:B----4-:R-:W-:-:S02]  /*0f30*/  SEL R21, RZ, 0x1, P0 ;  /* 0x00000001ff157807 */ /* 0x010fc40000000000 */
[----:B------:R-:W-:Y:S02]  /*0f40*/  SEL R10, R10, RZ, P0 ;  /* 0x000000ff0a0a7207 */ /* 0x000fe40000000000 */
[----:B------:R-:W-:Y:S01]  /*0f50*/  LOP3.LUT R0, R0, R21, RZ, 0x3c, !PT ;  /* 0x0000001500007212 */ /* 0x000fe200078e3cff */
[----:B-----5:R-:W-:Y:S06]  /*0f60*/  BAR.SYNC.DEFER_BLOCKING 0x4, 0x20 ;  /* 0x0100800000007b1d */ /* 0x020fec0000010000 */
[----:B------:R4:W-:Y:S02]  /*0f70*/  SYNCS.ARRIVE.TRANS64.ART0 RZ, [R14+URZ+0x50], R7 ;  /* 0x000050070eff79a7 */ /* 0x0009e400085000ff */
.L_x_17:
[----:B------:R-:W-:-:S04]  /*0f80*/  IMAD.IADD R19, R16, 0x1, R19 ;  /* 0x0000000110137824 */ /* 0x000fc800078e0213 */
[C---:B---3--:R-:W-:Y:S01]  /*0f90*/  IMAD.HI.U32 R5, R19.reuse, R9, RZ ;  /* 0x0000000913057227 */ /* 0x048fe200078e00ff */
[----:B------:R-:W-:-:S04]  /*0fa0*/  ISETP.GE.AND P0, PT, R19, 0x100, PT ;  /* 0x000001001300780c */ /* 0x000fc80003f06270 */
[----:B------:R-:W-:-:S04]  /*0fb0*/  IADD3 R4, PT, PT, R19, -R5, RZ ;  /* 0x8000000513047210 */ /* 0x000fc80007ffe0ff */
[----:B------:R-:W-:-:S05]  /*0fc0*/  SHF.R.U32.HI R4, RZ, UR8, R4 ;  /* 0x00000008ff047c19 */ /* 0x000fca0008011604 */
[----:B------:R-:W-:-:S05]  /*0fd0*/  IMAD.IADD R4, R5, 0x1, R4 ;  /* 0x0000000105047824 */ /* 0x000fca00078e0204 */
[----:B----4-:R-:W-:-:S04]  /*0fe0*/  SHF.R.U32.HI R14, RZ, UR10, R4 ;  /* 0x0000000aff0e7c19 */ /* 0x010fc80008011604 */
[----:B------:R-:W-:-:S05]  /*0ff0*/  IADD3 R14, PT, PT, -R14, RZ, RZ ;  /* 0x000000ff0e0e7210 */ /* 0x000fca0007ffe1ff */
[----:B------:R-:W-:-:S04]  /*1000*/  IMAD R14, R8, R14, R19 ;  /* 0x0000000e080e7224 */ /* 0x000fc800078e0213 */
[----:B--2---:R-:W-:-:S04]  /*1010*/  IMAD.HI.U32 R5, R14, R3, RZ ;  /* 0x000000030e057227 */ /* 0x004fc800078e00ff */
[----:B------:R-:W-:-:S05]  /*1020*/  IMAD.IADD R4, R14, 0x1, -R5 ;  /* 0x000000010e047824 */ /* 0x000fca00078e0a05 */
[----:B------:R-:W-:-:S04]  /*1030*/  SHF.R.U32.HI R4, RZ, UR7, R4 ;  /* 0x00000007ff047c19 */ /* 0x000fc80008011604 */
[----:B------:R-:W-:-:S04]  /*1040*/  IADD3 R5, PT, PT, R5, R4, RZ ;  /* 0x0000000405057210 */ /* 0x000fc80007ffe0ff */
[----:B------:R-:W-:-:S05]  /*1050*/  SHF.R.U32.HI R5, RZ, UR11, R5 ;  /* 0x0000000bff057c19 */ /* 0x000fca0008011605 */
[----:B------:R-:W-:-:S04]  /*1060*/  IMAD.HI.U32 R7, R5, R12, RZ ;  /* 0x0000000c05077227 */ /* 0x000fc800078e00ff */
[----:B------:R-:W-:-:S05]  /*1070*/  IMAD.IADD R4, R5, 0x1, -R7 ;  /* 0x0000000105047824 */ /* 0x000fca00078e0a07 */
[----:B------:R-:W-:-:S04]  /*1080*/  SHF.R.U32.HI R4, RZ, UR13, R4 ;  /* 0x0000000dff047c19 */ /* 0x000fc80008011604 */
[----:B------:R-:W-:-:S04]  /*1090*/  IADD3 R4, PT, PT, R7, R4, RZ ;  /* 0x0000000407047210 */ /* 0x000fc80007ffe0ff */
[----:B------:R-:W-:-:S05]  /*10a0*/  SHF.R.U32.HI R4, RZ, UR12, R4 ;  /* 0x0000000cff047c19 */ /* 0x000fca0008011604 */
[----:B------:R-:W-:-:S04]  /*10b0*/  IMAD.MOV R4, RZ, RZ, -R4 ;  /* 0x000000ffff047224 */ /* 0x000fc800078e0a04 */
[----:B-1----:R-:W-:Y:S01]  /*10c0*/  IMAD R4, R11, R4, R5 ;  /* 0x000000040b047224 */ /* 0x002fe200078e0205 */
[----:B------:R-:W-:-:S03]  /*10d0*/  IADD3 R5, PT, PT, -R5, RZ, RZ ;  /* 0x000000ff05057210 */ /* 0x000fc60007ffe1ff */
[----:B------:R-:W-:Y:S02]  /*10e0*/  IMAD.IADD R4, R4, 0x1, R4 ;  /* 0x0000000104047824 */ /* 0x000fe400078e0204 */
[----:B------:R-:W-:-:S03]  /*10f0*/  IMAD R5, R2, R5, R14 ;  /* 0x0000000502057224 */ /* 0x000fc600078e020e */
[----:B------:R-:W-:Y:S01]  /*1100*/  LOP3.LUT R4, R4, UR16, RZ, 0xfc, !PT ;  /* 0x0000001004047c12 */ /* 0x000fe2000f8efcff */
[----:B------:R-:W-:Y:S06]  /*1110*/  @!P0 BRA `(.L_x_21) ;  /* 0xfffffff800fc8947 */ /* 0x000fec000383ffff */
.L_x_16:
[----:B------:R-:W3:Y:S01]  /*1120*/  S2UR UR32, SR_CgaCtaId ;  /* 0x00000000002079c3 */ /* 0x000ee20000008800 */
[----:B------:R-:W-:Y:S01]  /*1130*/  UMOV UR4, 0x400 ;  /* 0x0000040000047882 */ /* 0x000fe20000000000 */
[----:B------:R-:W-:Y:S01]  /*1140*/  IMAD.U32 R6, R0, -0x80000000, RZ ;  /* 0x8000000000067824 */ /* 0x000fe200078e00ff */
[C---:B------:R-:W-:Y:S01]  /*1150*/  ISETP.NE.AND P0, PT, R10.reuse, 0x1, PT ;  /* 0x000000010a00780c */ /* 0x040fe20003f05270 */
[----:B------:R-:W-:-:S05]  /*1160*/  VIADD R3, R10, 0x2 ;  /* 0x000000020a037836 */ /* 0x000fca0000000000 */
[----:B------:R-:W-:Y:S01]  /*1170*/  SEL R3, R3, 0x1, P0 ;  /* 0x0000000103037807 */ /* 0x000fe20000000000 */
[----:B---3--:R-:W-:-:S06]  /*1180*/  ULEA UR4, UR32, UR4, 0x18 ;  /* 0x0000000420047291 */ /* 0x008fcc000f8ec0ff */
[----:B--2---:R-:W-:-:S04]  /*1190*/  LEA R2, R10, UR4, 0x3 ;  /* 0x000000040a027c11 */ /* 0x004fc8000f8e18ff */
[----:B------:R-:W2:Y:S02]  /*11a0*/  SYNCS.PHASECHK.TRANS64.TRYWAIT P1, [R2+URZ+0x60], R6 ;  /* 0x00006006020075a7 */ /* 0x000ea400080211ff */
[----:B--2---:R-:W-:Y:S05]  /*11b0*/  @!P1 BRA `(.L_x_22) ;  /* 0x0000003400e09947 */ /* 0x004fea0003800000 */
.L_x_72:
[----:B------:R-:W-:Y:S02]  /*11c0*/  ELECT P2, URZ, PT ;  /* 0x0000000000ff782f */ /* 0x000fe40003840000 */
[C---:B------:R-:W-:Y:S01]  /*11d0*/  ISETP.NE.AND P0, PT, R3.reuse, 0x2, PT ;  /* 0x000000020300780c */ /* 0x040fe20003f05270 */
[----:B--2---:R-:W-:Y:S02]  /*11e0*/  IMAD.MOV.U32 R7, RZ, RZ, RZ ;  /* 0x000000ffff077224 */ /* 0x004fe400078e00ff */
[----:B------:R-:W-:Y:S01]  /*11f0*/  IMAD.MOV.U32 R11, RZ, RZ, 0x1 ;  /* 0x00000001ff0b7424 */ /* 0x000fe200078e00ff */
[----:B------:R-:W-:Y:S02]  /*1200*/  ISETP.EQ.XOR P1, PT, R10, 0x1, !P0 ;  /* 0x000000010a00780c */ /* 0x000fe40004722a70 */
[----:B------:R-:W-:Y:S02]  /*1210*/  SEL R3, R3, RZ, P0 ;  /* 0x000000ff03037207 */ /* 0x000fe40000000000 */
[----:B------:R-:W-:-:S02]  /*1220*/  SEL R9, RZ, 0x1, !P1 ;  /* 0x00000001ff097807 */ /* 0x000fc40004800000 */
[----:B------:R-:W-:Y:S02]  /*1230*/  LEA R3, R3, UR4, 0x3 ;  /* 0x0000000403037c11 */ /* 0x000fe4000f8e18ff */
[----:B------:R-:W-:Y:S01]  /*1240*/  @P2 LEA R10, R10, UR4, 0x4 ;  /* 0x000000040a0a2c11 */ /* 0x000fe2000f8e20ff */
[----:B------:R-:W-:Y:S01]  /*1250*/  @P2 IMAD.MOV.U32 R6, RZ, RZ, -0x1 ;  /* 0xffffffffff062424 */ /* 0x000fe200078e00ff */
[----:B------:R-:W-:-:S04]  /*1260*/  LOP3.LUT R9, R0, R9, RZ, 0x3c, !PT ;  /* 0x0000000900097212 */ /* 0x000fc800078e3cff */
[----:B------:R2:W-:Y:S01]  /*1270*/  @P2 STS.128 [R10+0x36410], R4 ;  /* 0x036410040a002388 */ /* 0x0005e20000000c00 */
[----:B------:R-:W-:Y:S01]  /*1280*/  IMAD.U32 R8, R9, -0x80000000, RZ ;  /* 0x8000000009087824 */ /* 0x000fe200078e00ff */
[----:B------:R3:W-:Y:S06]  /*1290*/  MEMBAR.ALL.CTA ;  /* 0x0000000000007992 */ /* 0x0007ec0000008000 */
[----:B---3--:R-:W3:Y:S02]  /*12a0*/  FENCE.VIEW.ASYNC.S ;  /* 0x00000000000073c6 */ /* 0x008ee40000000000 */
[----:B---3--:R-:W-:Y:S06]  /*12b0*/  BAR.SYNC.DEFER_BLOCKING 0x4, 0x20 ;  /* 0x0100800000007b1d */ /* 0x008fec0000010000 */
[----:B------:R2:W-:Y:S01]  /*12c0*/  SYNCS.ARRIVE.TRANS64.ART0 RZ, [R2+URZ+0x50], R11 ;  /* 0x0000500b02ff79a7 */ /* 0x0005e200085000ff */
[----:B------:R-:W3:Y:S02]  /*12d0*/  SYNCS.PHASECHK.TRANS64.TRYWAIT P0, [R3+URZ+0x60], R8 ;  /* 0x00006008030075a7 */ /* 0x000ee400080011ff */
[----:B--23--:R-:W-:Y:S05]  /*12e0*/  @!P0 BRA `(.L_x_23) ;  /* 0x0000003400ac8947 */ /* 0x00cfea0003800000 */
.L_x_15:
[----:B------:R-:W-:-:S13]  /*12f0*/  ISETP.NE.AND P0, PT, R120, 0x5, PT ;  /* 0x000000057800780c */ /* 0x000fda0003f05270 */
[----:B------:R-:W-:Y:S05]  /*1300*/  @P0 BRA `(.L_x_24) ;  /* 0x0000000400f40947 */ /* 0x000fea0003800000 */
[----:B------:R-:W-:Y:S02]  /*1310*/  UMOV UR4, 0x400 ;  /* 0x0000040000047882 */ /* 0x000fe40000000000 */
[----:B------:R-:W-:-:S09]  /*1320*/  ULEA UR32, UR32, UR4, 0x18 ;  /* 0x0000000420207291 */ /* 0x000fd2000f8ec0ff */
[----:B------:R-:W3:Y:S02]  /*1330*/  SYNCS.PHASECHK.TRANS64.TRYWAIT P0, [UR32+0x50], RZ ;  /* 0x000050ffff0075a7 */ /* 0x000ee40008001120 */
[----:B---3--:R-:W-:Y:S05]  /*1340*/  @!P0 BRA `(.L_x_25) ;  /* 0x0000003400ac8947 */ /* 0x008fea0003800000 */
.L_x_75:
[----:B------:R-:W4:Y:S01]  /*1350*/  LDS.128 R4, [UR32+0x36410] ;  /* 0x03641020ff047984 */ /* 0x000f220008000c00 */
[----:B---3--:R-:W-:Y:S01]  /*1360*/  HFMA2 R0, -RZ, RZ, 0, 5.9604644775390625e-08 ;  /* 0x00000001ff007431 */ /* 0x008fe200000001ff */
[----:B------:R-:W-:Y:S01]  /*1370*/  UMOV UR34, 0x1 ;  /* 0x0000000100227882 */ /* 0x000fe20000000000 */
[----:B------:R-:W-:Y:S01]  /*1380*/  UMOV UR33, URZ ;  /* 0x000000ff00217c82 */ /* 0x000fe20008000000 */
[----:B------:R3:W-:Y:S06]  /*1390*/  MEMBAR.ALL.CTA ;  /* 0x0000000000007992 */ /* 0x0007ec0000008000 */
[----:B---3--:R-:W3:Y:S02]  /*13a0*/  FENCE.VIEW.ASYNC.S ;  /* 0x00000000000073c6 */ /* 0x008ee40000000000 */
[----:B---3--:R3:W-:Y:S01]  /*13b0*/  SYNCS.ARRIVE.TRANS64.ART0 RZ, [UR32+0x60], R0 ;  /* 0x00006000ffff79a7 */ /* 0x0087e20008500020 */
[----:B----4-:R-:W-:-:S13]  /*13c0*/  ISETP.NE.AND P0, PT, R7, 0x1, PT ;  /* 0x000000010700780c */ /* 0x010fda0003f05270 */
[----:B---3--:R-:W-:Y:S05]  /*13d0*/  @P0 BRA `(.L_x_26) ;  /* 0x0000000400700947 */ /* 0x008fea0003800000 */
[----:B------:R-:W3:Y:S01]  /*13e0*/  LDCU.64 UR4, c[0x0][0x348] ;  /* 0x00006900ff0477ac */ /* 0x000ee20008000a00 */
[----:B------:R-:W-:Y:S01]  /*13f0*/  R2UR UR11, R5 ;  /* 0x00000000050b72ca */ /* 0x000fe200000e0000 */
[----:B------:R-:W-:Y:S01]  /*1400*/  IMAD.MOV.U32 R8, RZ, RZ, 0x1 ;  /* 0x00000001ff087424 */ /* 0x000fe200078e00ff */
[----:B------:R-:W-:Y:S01]  /*1410*/  R2UR UR19, R4 ;  /* 0x00000000041372ca */ /* 0x000fe200000e0000 */
[----:B------:R-:W-:Y:S01]  /*1420*/  IMAD.MOV.U32 R2, RZ, RZ, RZ ;  /* 0x000000ffff027224 */ /* 0x000fe200078e00ff */
[----:B------:R-:W-:Y:S01]  /*1430*/  R2UR UR28, R6 ;  /* 0x00000000061c72ca */ /* 0x000fe200000e0000 */
[----:B------:R-:W-:Y:S01]  /*1440*/  UMOV UR34, 0x1 ;  /* 0x0000000100227882 */ /* 0x000fe20000000000 */
[----:B------:R-:W-:Y:S01]  /*1450*/  UMOV UR33, URZ ;  /* 0x000000ff00217c82 */ /* 0x000fe20008000000 */
[----:B------:R-:W-:Y:S01]  /*1460*/  UMOV UR18, URZ ;  /* 0x000000ff00127c82 */ /* 0x000fe20008000000 */
[----:B------:R-:W-:Y:S01]  /*1470*/  UMOV UR10, URZ ;  /* 0x000000ff000a7c82 */ /* 0x000fe20008000000 */
[----:B---3--:R-:W-:-:S02]  /*1480*/  UIADD3 UR42, UP3, UPT, UR4, 0x40, URZ ;  /* 0x00000040042a7890 */ /* 0x008fc4000ff7e0ff */
[----:B------:R-:W-:Y:S02]  /*1490*/  UIADD3 UR40, UP2, UPT, UR4, 0xc0, URZ ;  /* 0x000000c004287890 */ /* 0x000fe4000ff5e0ff */
[----:B------:R-:W-:Y:S02]  /*14a0*/  UIADD3 UR38, UP1, UPT, UR4, 0x140, URZ ;  /* 0x0000014004267890 */ /* 0x000fe4000ff3e0ff */
[----:B------:R-:W-:Y:S02]  /*14b0*/  UIADD3 UR36, UP0, UPT, UR4, 0x1c0, URZ ;  /* 0x000001c004247890 */ /* 0x000fe4000ff1e0ff */
[----:B------:R-:W-:Y:S02]  /*14c0*/  UIADD3.X UR43, UPT, UPT, URZ, UR5, URZ, UP3, !UPT ;  /* 0x00000005ff2b7290 */ /* 0x000fe40009ffe4ff */
[----:B------:R-:W-:Y:S02]  /*14d0*/  UIADD3.X UR41, UPT, UPT, URZ, UR5, URZ, UP2, !UPT ;  /* 0x00000005ff297290 */ /* 0x000fe400097fe4ff */
[----:B------:R-:W-:-:S02]  /*14e0*/  UIADD3.X UR39, UPT, UPT, URZ, UR5, URZ, UP1, !UPT ;  /* 0x00000005ff277290 */ /* 0x000fc40008ffe4ff */
[----:B------:R-:W-:-:S12]  /*14f0*/  UIADD3.X UR37, UPT, UPT, URZ, UR5, URZ, UP0, !UPT ;  /* 0x00000005ff257290 */ /* 0x000fd800087fe4ff */
.L_x_31:
[----:B------:R-:W-:Y:S01]  /*1500*/  USHF.L.U32 UR4, UR34, 0x1f, URZ ;  /* 0x0000001f22047899 */ /* 0x000fe200080006ff */
[----:B------:R-:W-:Y:S01]  /*1510*/  HFMA2 R4, -RZ, RZ, 0, -6 ;  /* 0x0000c600ff047431 */ /* 0x000fe200000001ff */
[----:B------:R-:W-:Y:S02]  /*1520*/  ULEA UR5, UR33, UR32, 0x3 ;  /* 0x0000002021057291 */ /* 0x000fe4000f8e18ff */
[----:B------:R-:W-:Y:S02]  /*1530*/  ULEA UR27, UR11, UR15, 0x1 ;  /* 0x0000000f0b1b7291 */ /* 0x000fe4000f8e08ff */
[----:B--2---:R-:W-:Y:S01]  /*1540*/  MOV R3, UR4 ;  /* 0x0000000400037c02 */ /* 0x004fe20008000f00 */
[----:B------:R-:W-:Y:S02]  /*1550*/  USHF.L.U32 UR7, UR19, 0x7, URZ ;  /* 0x0000000713077899 */ /* 0x000fe400080006ff */
[----:B------:R-:W-:Y:S02]  /*1560*/  UIADD3 UR11, UPT, UPT, UR15, UR11, UR11 ;  /* 0x0000000b0f0b7290 */ /* 0x000fe4000fffe00b */
[----:B---3--:R2:W3:Y:S01]  /*1570*/  SYNCS.PHASECHK.TRANS64.TRYWAIT P2, [UR5+0x20], R3 ;  /* 0x00002003ff0075a7 */ /* 0x0084e20008041105 */
[----:B------:R-:W-:Y:S01]  /*1580*/  USHF.L.U32 UR27, UR27, 0x7, URZ ;  /* 0x000000071b1b7899 */ /* 0x000fe200080006ff */
[----:B------:R-:W-:-:S11]  /*1590*/  UMOV UR20, URZ ;  /* 0x000000ff00147c82 */ /* 0x000fd60008000000 */
.L_x_29:
[----:B------:R-:W-:Y:S02]  /*15a0*/  UIADD3 UR30, UPT, UPT, UR33, 0x1, URZ ;  /* 0x00000001211e7890 */ /* 0x000fe4000fffe0ff */
[----:B------:R-:W-:Y:S02]  /*15b0*/  USHF.L.U32 UR6, UR20, 0x7, URZ ;  /* 0x0000000714067899 */ /* 0x000fe400080006ff */
[----:B------:R-:W-:Y:S02]  /*15c0*/  ULEA UR5, UR33, UR32, 0x3 ;  /* 0x0000002021057291 */ /* 0x000fe4000f8e18ff */
[----:B----4-:R-:W-:Y:S02]  /*15d0*/  ULEA UR8, UR33, UR15, 0x1 ;  /* 0x0000000f21087291 */ /* 0x010fe4000f8e08ff */
[----:B------:R-:W-:Y:S02]  /*15e0*/  ULEA UR4, UR33, UR32, 0xe ;  /* 0x0000002021047291 */ /* 0x000fe4000f8e70ff */
[----:B------:R-:W-:-:S02]  /*15f0*/  UISETP.NE.AND UP1, UPT, UR30, 0x4, UPT ;  /* 0x000000041e00788c */ /* 0x000fc4000bf25270 */
[----:B------:R-:W-:Y:S02]  /*1600*/  ULEA UR24, UR8, UR32, 0xe ;  /* 0x0000002008187291 */ /* 0x000fe4000f8e70ff */
[----:B------:R-:W-:Y:S02]  /*1610*/  ULEA UR16, UR33, UR32, 0x9 ;  /* 0x0000002021107291 */ /* 0x000fe4000f8e48ff */
[----:B------:R-:W-:Y:S02]  /*1620*/  ULEA UR8, UR8, UR32, 0x9 ;  /* 0x0000002008087291 */ /* 0x000fe4000f8e48ff */
[----:B------:R-:W-:Y:S02]  /*1630*/  UIADD3 UR4, UPT, UPT, UR4, 0x4c00, URZ ;  /* 0x00004c0004047890 */ /* 0x000fe4000fffe0ff */
[----:B------:R-:W-:Y:S02]  /*1640*/  USEL UR9, URZ, 0x1, UP1 ;  /* 0x00000001ff097887 */ /* 0x000fe40008800000 */
[----:B------:R-:W-:Y:S01]  /*1650*/  UISETP.GT.U32.AND UP0, UPT, UR20, 0x1e, UPT ;  /* 0x0000001e1400788c */ /* 0x000fe2000bf04070 */
[----:B------:R-:W-:Y:S01]  /*1660*/  UMOV UR29, 0x30000 ;  /* 0x00030000001d7882 */ /* 0x000fe20000000000 */
[----:B------:R-:W-:Y:S01]  /*1670*/  UMOV UR12, UR20 ;  /* 0x00000014000c7c82 */ /* 0x000fe20008000000 */
[----:B------:R-:W-:Y:S01]  /*1680*/  UMOV UR13, UR28 ;  /* 0x0000001c000d7c82 */ /* 0x000fe20008000000 */
[----:B------:R-:W-:Y:S01]  /*1690*/  UMOV UR25, UR5 ;  /* 0x0000000500197c82 */ /* 0x000fe20008000000 */
[----:B------:R-:W-:Y:S01]  /*16a0*/  UMOV UR26, UR6 ;  /* 0x00000006001a7c82 */ /* 0x000fe20008000000 */
[----:B---3--:R-:W-:Y:S05]  /*16b0*/  @P2 BRA `(.L_x_27) ;  /* 0x0000000000102947 */ /* 0x008fea0003800000 */
[----:B------:R-:W-:-:S06]  /*16c0*/  USHF.L.U32 UR17, UR34, 0x1f, URZ ;  /* 0x0000001f22117899 */ /* 0x000fcc00080006ff */
[----:B--2---:R-:W-:-:S04]  /*16d0*/  MOV R3, UR17 ;  /* 0x0000001100037c02 */ /* 0x004fc80008000f00 */
[----:B------:R-:W2:Y:S02]  /*16e0*/  SYNCS.PHASECHK.TRANS64.TRYWAIT P0, [UR5+0x20], R3 ;  /* 0x00002003ff0075a7 */ /* 0x000ea40008001105 */
[----:B--2---:R-:W-:Y:S05]  /*16f0*/  @!P0 BRA `(.L_x_28) ;  /* 0x0000003000d88947 */ /* 0x004fea0003800000 */
.L_x_27:
[----:B------:R-:W-:Y:S02]  /*1700*/  ELECT P1, URZ, PT ;  /* 0x0000000000ff782f */ /* 0x000fe40003820000 */
[----:B------:R-:W-:Y:S01]  /*1710*/  PLOP3.LUT P0, PT, PT, PT, UP0, 0x80, 0x8 ;  /* 0x000000000008781c */ /* 0x000fe20003f0f008 */
[----:B------:R-:W-:Y:S01]  /*1720*/  ULOP3.LUT UR34, UR34, UR9, URZ, 0x3c, !UPT ;  /* 0x0000000922227292 */ /* 0x000fe2000f8e3cff */
[----:B------:R-:W-:Y:S01]  /*1730*/  PLOP3.LUT P2, PT, PT, PT, PT, 0x80, 0x8 ;  /* 0x000000000008781c */ /* 0x000fe20003f4f070 */
[----:B------:R-:W-:Y:S02]  /*1740*/  USEL UR33, UR30, URZ, UP1 ;  /* 0x000000ff1e217287 */ /* 0x000fe40008800000 */
[----:B------:R-:W-:Y:S02]  /*1750*/  UIADD3 UR24, UPT, UPT, UR24, 0x14c00, URZ ;  /* 0x00014c0018187890 */ /* 0x000fe4000fffe0ff */
[----:B------:R-:W-:Y:S02]  /*1760*/  UIADD3 UR16, UPT, UPT, UR16, 0x34c00, URZ ;  /* 0x00034c0010107890 */ /* 0x000fe4000fffe0ff */
[----:B------:R-:W-:-:S02]  /*1770*/  UIADD3 UR8, UPT, UPT, UR8, 0x35400, URZ ;  /* 0x0003540008087890 */ /* 0x000fc4000fffe0ff */
[----:B------:R-:W-:Y:S01]  /*1780*/  @!UP0 USHF.L.U32 UR30, UR34, 0x1f, URZ ;  /* 0x0000001f221e8899 */ /* 0x000fe200080006ff */
[----:B------:R4:W-:Y:S01]  /*1790*/  @P1 SYNCS.ARRIVE.TRANS64 RZ, [UR5], R4 ;  /* 0x00000004ffff19a7 */ /* 0x0009e20008000005 */
[----:B------:R-:W-:Y:S01]  /*17a0*/  @!UP0 ULEA UR31, UR33, UR32, 0x3 ;  /* 0x00000020211f8291 */ /* 0x000fe2000f8e18ff */
[----:B------:R-:W-:Y:S01]  /*17b0*/  UTMALDG.2D [UR4], [UR42], desc[URZ] ;  /* 0x0000ff042a0075b4 */ /* 0x000fe20008009000 */
[----:B------:R-:W-:Y:S01]  /*17c0*/  UMOV UR17, UR5 ;  /* 0x0000000500117c82 */ /* 0x000fe20008000000 */
[----:B------:R-:W-:Y:S01]  /*17d0*/  UMOV UR9, UR5 ;  /* 0x0000000500097c82 */ /* 0x000fe20008000000 */
[----:B--2---:R-:W-:Y:S01]  /*17e0*/  IMAD.U32 R3, RZ, RZ, UR30 ;  /* 0x0000001eff037e24 */ /* 0x004fe2000f8e00ff */
[----:B------:R-:W-:Y:S01]  /*17f0*/  UIADD3 UR30, UPT, UPT, UR20, 0x1, URZ ;  /* 0x00000001141e7890 */ /* 0x000fe2000fffe0ff */
[----:B------:R-:W-:Y:S03]  /*1800*/  UTMALDG.3D.MULTICAST [UR24], [UR40], UR29, desc[URZ] ;  /* 0x0000ff18280073b4 */ /* 0x000fe6000801181d */
[----:B------:R-:W-:Y:S01]  /*1810*/  UISETP.NE.AND UP0, UPT, UR30, 0x20, UPT ;  /* 0x000000201e00788c */ /* 0x000fe2000bf05270 */
[----:B------:R2:W-:Y:S01]  /*1820*/  UTMALDG.3D [UR16], [UR38], desc[URZ] ;  /* 0x0000ff10260075b4 */ /* 0x0005e20008011000 */
[----:B------:R4:W-:Y:S01]  /*1830*/  UTMALDG.4D.MULTICAST [UR8], [UR36], UR29, desc[URZ] ;  /* 0x0000ff08240073b4 */ /* 0x0009e2000801981d */
[----:B------:R4:W3:Y:S01]  /*1840*/  @!P0 SYNCS.PHASECHK.TRANS64.TRYWAIT P2, [UR31+0x20], R3 ;  /* 0x00002003ff0085a7 */ /* 0x0008e2000804111f */
[----:B--2---:R-:W-:-:S05]  /*1850*/  UMOV UR20, UR30 ;  /* 0x0000001e00147c82 */ /* 0x004fca0008000000 */
[----:B------:R-:W-:Y:S05]  /*1860*/  BRA.U UP0, `(.L_x_29) ;  /* 0xfffffffd004c7547 */ /* 0x000fea000b83ffff */
[----:B----4-:R-:W-:Y:S02]  /*1870*/  LEA R3, R8, UR32, 0x3 ;  /* 0x0000002008037c11 */ /* 0x010fe4000f8e18ff */
[----:B------:R-:W-:-:S04]  /*1880*/  SHF.L.U32 R4, R2, 0x1f, RZ ;  /* 0x0000001f02047819 */ /* 0x000fc800000006ff */
[----:B------:R-:W2:Y:S02]  /*1890*/  SYNCS.PHASECHK.TRANS64.TRYWAIT P0, [R3+URZ+0x50], R4 ;  /* 0x00005004030075a7 */ /* 0x000ea400080011ff */
[----:B--2---:R-:W-:Y:S05]  /*18a0*/  @!P0 BRA `(.L_x_30) ;  /* 0x00000030008c8947 */ /* 0x004fea0003800000 */
.L_x_78:
[C---:B------:R-:W-:Y:S01]  /*18b0*/  LEA R4, R8.reuse, UR32, 0x4 ;  /* 0x0000002008047c11 */ /* 0x040fe2000f8e20ff */
[----:B------:R-:W-:-:S05]  /*18c0*/  VIADD R8, R8, 0x1 ;  /* 0x0000000108087836 */ /* 0x000fca0000000000 */
[----:B--2---:R-:W2:Y:S01]  /*18d0*/  LDS.128 R4, [R4+0x36410] ;  /* 0x0364100004047984 */ /* 0x004ea20000000c00 */
[C---:B------:R-:W-:Y:S01]  /*18e0*/  ISETP.NE.AND P1, PT, R8.reuse, 0x2, PT ;  /* 0x000000020800780c */ /* 0x040fe20003f25270 */
[----:B------:R4:W-:Y:S06]  /*18f0*/  MEMBAR.ALL.CTA ;  /* 0x0000000000007992 */ /* 0x0009ec0000008000 */
[----:B----4-:R-:W4:Y:S01]  /*1900*/  FENCE.VIEW.ASYNC.S ;  /* 0x00000000000073c6 */ /* 0x010f220000000000 */
[----:B------:R-:W-:Y:S01]  /*1910*/  SEL R8, R8, RZ, P1 ;  /* 0x000000ff08087207 */ /* 0x000fe20000800000 */
[----:B----4-:R4:W-:Y:S01]  /*1920*/  SYNCS.ARRIVE.TRANS64.ART0 RZ, [R3+URZ+0x60], R0 ;  /* 0x0000600003ff79a7 */ /* 0x0109e200085000ff */
[----:B--2---:R-:W-:-:S02]  /*1930*/  ISETP.NE.AND P0, PT, R7, 0x1, PT ;  /* 0x000000010700780c */ /* 0x004fc40003f05270 */
[----:B------:R-:W-:Y:S02]  /*1940*/  R2UR UR11, R5 ;  /* 0x00000000050b72ca */ /* 0x000fe400000e0000 */
[----:B------:R-:W-:Y:S02]  /*1950*/  R2UR UR19, R4 ;  /* 0x00000000041372ca */ /* 0x000fe400000e0000 */
[----:B------:R-:W-:Y:S02]  /*1960*/  R2UR UR28, R6 ;  /* 0x00000000061c72ca */ /* 0x000fe400000e0000 */
[----:B----4-:R-:W-:-:S04]  /*1970*/  SEL R3, RZ, 0x1, P1 ;  /* 0x00000001ff037807 */ /* 0x010fc80000800000 */
[----:B------:R-:W-:Y:S01]  /*1980*/  LOP3.LUT R2, R2, R3, RZ, 0x3c, !PT ;  /* 0x0000000302027212 */ /* 0x000fe200078e3cff */
[----:B------:R-:W-:Y:S08]  /*1990*/  @!P0 BRA `(.L_x_31) ;  /* 0xfffffff800d88947 */ /* 0x000ff0000383ffff */
.L_x_26:
[----:B------:R-:W-:Y:S02]  /*19a0*/  UISETP.NE.AND UP0, UPT, UR33, 0x3, UPT ;  /* 0x000000032100788c */ /* 0x000fe4000bf05270 */
[----:B------:R-:W-:-:S04]  /*19b0*/  UIADD3 UR5, UPT, UPT, UR33, 0x2, URZ ;  /* 0x0000000221057890 */ /* 0x000fc8000fffe0ff */
[----:B------:R-:W-:-:S04]  /*19c0*/  USEL UR5, UR5, 0x1, UP0 ;  /* 0x0000000105057887 */ /* 0x000fc80008000000 */
[----:B------:R-:W-:Y:S02]  /*19d0*/  UISETP.NE.AND UP0, UPT, UR5, 0x4, UPT ;  /* 0x000000040500788c */ /* 0x000fe4000bf05270 */
[----:B------:R-:W-:Y:S02]  /*19e0*/  UIADD3 UR5, UPT, UPT, UR5, 0x1, URZ ;  /* 0x0000000105057890 */ /* 0x000fe4000fffe0ff */
[----:B------:R-:W-:Y:S02]  /*19f0*/  UISETP.EQ.XOR UP1, UPT, UR33, 0x3, !UP0 ;  /* 0x000000032100788c */ /* 0x000fe4000c722a70 */
[----:B------:R-:W-:-:S04]  /*1a00*/  USEL UR5, UR5, 0x1, UP0 ;  /* 0x0000000105057887 */ /* 0x000fc80008000000 */
[----:B------:R-:W-:Y:S02]  /*1a10*/  UISETP.EQ.XOR UP1, UPT, UR5, 0x4, UP1 ;  /* 0x000000040500788c */ /* 0x000fe40008f22a70 */
[----:B------:R-:W-:Y:S02]  /*1a20*/  UISETP.NE.AND UP0, UPT, UR5, 0x4, UPT ;  /* 0x000000040500788c */ /* 0x000fe4000bf05270 */
[----:B------:R-:W-:Y:S02]  /*1a30*/  USEL UR4, URZ, 0x1, !UP1 ;  /* 0x00000001ff047887 */ /* 0x000fe4000c800000 */
[----:B------:R-:W-:Y:S02]  /*1a40*/  USEL UR5, UR5, URZ, UP0 ;  /* 0x000000ff05057287 */ /* 0x000fe40008000000 */
[----:B------:R-:W-:Y:S02]  /*1a50*/  ULOP3.LUT UR4, UR34, UR4, URZ, 0x3c, !UPT ;  /* 0x0000000422047292 */ /* 0x000fe4000f8e3cff */
[----:B------:R-:W-:-:S02]  /*1a60*/  ULEA UR5, UR5, UR32, 0x3 ;  /* 0x0000002005057291 */ /* 0x000fc4000f8e18ff */
[----:B------:R-:W-:-:S06]  /*1a70*/  USHF.L.U32 UR4, UR4, 0x1f, URZ ;  /* 0x0000001f04047899 */ /* 0x000fcc00080006ff */
[----:B------:R-:W-:-:S04]  /*1a80*/  MOV R0, UR4 ;  /* 0x0000000400007c02 */ /* 0x000fc80008000f00 */
[----:B------:R-:W4:Y:S02]  /*1a90*/  SYNCS.PHASECHK.TRANS64.TRYWAIT P0, [UR5+0x20], R0 ;  /* 0x00002000ff0075a7 */ /* 0x000f240008001105 */
[----:B----4-:R-:W-:Y:S05]  /*1aa0*/  @!P0 BRA `(.L_x_32) ;  /* 0x0000003000248947 */ /* 0x010fea0003800000 */
.L_x_80:
[----:B------:R-:W-:-:S13]  /*1ab0*/  ELECT P0, URZ, PT ;  /* 0x0000000000ff782f */ /* 0x000fda0003800000 */
[----:B--2---:R-:W-:-:S04]  /*1ac0*/  @P0 MOV R0, 0xc600 ;  /* 0x0000c60000000802 */ /* 0x004fc80000000f00 */
[----:B------:R4:W-:Y:S03]  /*1ad0*/  @P0 SYNCS.ARRIVE.TRANS64 RZ, [UR5], R0 ;  /* 0x00000000ffff09a7 */ /* 0x0009e60008000005 */
.L_x_24:
[----:B------:R-:W-:-:S13]  /*1ae0*/  ISETP.NE.AND P0, PT, R120, 0x4, PT ;  /* 0x000000047800780c */ /* 0x000fda0003f05270 */
[----:B------:R-:W-:Y:S05]  /*1af0*/  @P0 BRA `(.L_x_33) ;  /* 0x0000000800b40947 */ /* 0x000fea0003800000 */
[----:B------:R-:W5:Y:S08]  /*1b00*/  S2UR UR12, SR_CgaCtaId ;  /* 0x00000000000c79c3 */ /* 0x000f700000008800 */
[----:B------:R-:W-:Y:S06]  /*1b10*/  BAR.SYNC.DEFER_BLOCKING 0x3, 0xa0 ;  /* 0x00c2800000007b1d */ /* 0x000fec0000010000 */
[----:B------:R-:W-:-:S02]  /*1b20*/  UMOV UR4, 0x400 ;  /* 0x0000040000047882 */ /* 0x000fc40000000000 */
[----:B-----5:R-:W-:-:S09]  /*1b30*/  ULEA UR12, UR12, UR4, 0x18 ;  /* 0x000000040c0c7291 */ /* 0x020fd2000f8ec0ff */
[----:B----4-:R-:W4:Y:S01]  /*1b40*/  LDS R0, [UR12+0x78] ;  /* 0x0000780cff007984 */ /* 0x010f220008000800 */
[----:B------:R-:W5:Y:S02]  /*1b50*/  SYNCS.PHASECHK.TRANS64.TRYWAIT P0, [UR12+0x50], RZ ;  /* 0x000050ffff0075a7 */ /* 0x000f64000800110c */
[----:B----45:R-:W-:Y:S05]  /*1b60*/  @!P0 BRA `(.L_x_34) ;  /* 0x0000003000148947 */ /* 0x030fea0003800000 */
.L_x_82:
[----:B--2---:R-:W2:Y:S01]  /*1b70*/  LDS R3, [UR12+0x3641c] ;  /* 0x03641c0cff037984 */ /* 0x004ea20008000800 */
[----:B----4-:R-:W-:Y:S01]  /*1b80*/  IMAD.MOV.U32 R2, RZ, RZ, 0x1 ;  /* 0x00000001ff027424 */ /* 0x010fe200078e00ff */
[----:B------:R-:W-:Y:S01]  /*1b90*/  R2UR UR36, R0 ;  /* 0x00000000002472ca */ /* 0x000fe200000e0000 */
[----:B------:R-:W-:Y:S01]  /*1ba0*/  UMOV UR35, 0x1 ;  /* 0x0000000100237882 */ /* 0x000fe20000000000 */
[----:B------:R4:W-:Y:S06]  /*1bb0*/  MEMBAR.ALL.CTA ;  /* 0x0000000000007992 */ /* 0x0009ec0000008000 */
[----:B----4-:R-:W4:Y:S02]  /*1bc0*/  FENCE.VIEW.ASYNC.S ;  /* 0x00000000000073c6 */ /* 0x010f240000000000 */
[----:B----4-:R4:W-:Y:S01]  /*1bd0*/  SYNCS.ARRIVE.TRANS64.ART0 RZ, [UR12+0x60], R2 ;  /* 0x00006002ffff79a7 */ /* 0x0109e2000850000c */
[----:B--2---:R-:W-:-:S13]  /*1be0*/  ISETP.NE.AND P0, PT, R3, 0x1, PT ;  /* 0x000000010300780c */ /* 0x004fda0003f05270 */
[----:B----4-:R-:W-:Y:S05]  /*1bf0*/  @P0 BRA `(.L_x_35) ;  /* 0x00000008005c0947 */ /* 0x010fea0003800000 */
[----:B------:R-:W-:Y:S01]  /*1c00*/  UIADD3 UR10, UPT, UPT, UR36, 0x1d0, URZ ;  /* 0x000001d0240a7890 */ /* 0x000fe2000fffe0ff */
[----:B------:R-:W-:Y:S01]  /*1c10*/  HFMA2 R6, -RZ, RZ, 0, 5.9604644775390625e-08 ;  /* 0x00000001ff067431 */ /* 0x000fe200000001ff */
[----:B------:R-:W-:Y:S01]  /*1c20*/  UIADD3 UR8, UPT, UPT, UR36, 0x400001d0, URZ ;  /* 0x400001d024087890 */ /* 0x000fe2000fffe0ff */
[----:B------:R-:W-:Y:S01]  /*1c30*/  MOV R5, RZ ;  /* 0x000000ff00057202 */ /* 0x000fe20000000f00 */
[----:B------:R-:W-:Y:S02]  /*1c40*/  UIADD3 UR6, UPT, UPT, UR36, -0x7ffffe30, URZ ;  /* 0x800001d024067890 */ /* 0x000fe4000fffe0ff */
[----:B------:R-:W-:Y:S02]  /*1c50*/  UIADD3 UR4, UPT, UPT, UR36, -0x3ffffe30, URZ ;  /* 0xc00001d024047890 */ /* 0x000fe4000fffe0ff */
[----:B------:R-:W-:Y:S01]  /*1c60*/  UIADD3 UR13, UPT, UPT, UR12, 0x4c00, URZ ;  /* 0x00004c000c0d7890 */ /* 0x000fe2000fffe0ff */
[----:B------:R-:W-:Y:S01]  /*1c70*/  UMOV UR32, 0x8c02000 ;  /* 0x08c0200000207882 */ /* 0x000fe20000000000 */
[----:B------:R-:W-:-:S02]  /*1c80*/  UIADD3 UR11, UPT, UPT, UR36, 0x1e0, URZ ;  /* 0x000001e0240b7890 */ /* 0x000fc4000fffe0ff */
[----:B------:R-:W-:Y:S02]  /*1c90*/  UIADD3 UR9, UPT, UPT, UR36, 0x400001e0, URZ ;  /* 0x400001e024097890 */ /* 0x000fe4000fffe0ff */
[----:B------:R-:W-:Y:S02]  /*1ca0*/  UIADD3 UR7, UPT, UPT, UR36, -0x7ffffe20, URZ ;  /* 0x800001e024077890 */ /* 0x000fe4000fffe0ff */
[----:B------:R-:W-:Y:S02]  /*1cb0*/  UIADD3 UR5, UPT, UPT, UR36, -0x3ffffe20, URZ ;  /* 0xc00001e024057890 */ /* 0x000fe4000fffe0ff */
[----:B------:R-:W-:Y:S02]  /*1cc0*/  USHF.R.U32.HI UR31, URZ, 0x1, UR10 ;  /* 0x00000001ff1f7899 */ /* 0x000fe4000801160a */
[----:B------:R-:W-:Y:S02]  /*1cd0*/  USHF.R.U32.HI UR28, URZ, 0x1, UR8 ;  /* 0x00000001ff1c7899 */ /* 0x000fe40008011608 */
[----:B------:R-:W-:-:S02]  /*1ce0*/  USHF.R.U32.HI UR18, URZ, 0x1, UR6 ;  /* 0x00000001ff127899 */ /* 0x000fc40008011606 */
[----:B------:R-:W-:Y:S02]  /*1cf0*/  USHF.R.U32.HI UR16, URZ, 0x1, UR4 ;  /* 0x00000001ff107899 */ /* 0x000fe40008011604 */
[----:B------:R-:W-:Y:S02]  /*1d00*/  UIADD3 UR19, UPT, UPT, UR12, 0x35400, URZ ;  /* 0x000354000c137890 */ /* 0x000fe4000fffe0ff */
[----:B------:R-:W-:Y:S02]  /*1d10*/  UIADD3 UR20, UPT, UPT, UR12, 0x34c00, URZ ;  /* 0x00034c000c147890 */ /* 0x000fe4000fffe0ff */
[----:B------:R-:W-:Y:S02]  /*1d20*/  UIADD3 UR24, UPT, UPT, UR12, 0x14c00, URZ ;  /* 0x00014c000c187890 */ /* 0x000fe4000fffe0ff */
[----:B------:R-:W-:Y:S02]  /*1d30*/  ULOP3.LUT UR29, UR21, 0x3, URZ, 0xfc, !UPT ;  /* 0x00000003151d7892 */ /* 0x000fe4000f8efcff */
[----:B------:R-:W-:-:S02]  /*1d40*/  USEL UR38, URZ, 0x4000, UP6 ;  /* 0x00004000ff267887 */ /* 0x000fc4000b000000 */
[----:B------:R-:W-:Y:S02]  /*1d50*/  ULOP3.LUT UR26, UR21, 0xffff, URZ, 0xc0, !UPT ;  /* 0x0000ffff151a7892 */ /* 0x000fe4000f8ec0ff */
[----:B------:R-:W-:Y:S02]  /*1d60*/  USEL UR32, UR32, 0x8c00000, !UP5 ;  /* 0x08c0000020207887 */ /* 0x000fe4000e800000 */
[----:B------:R-:W-:Y:S02]  /*1d70*/  USHF.R.U32.HI UR21, URZ, 0x4, UR13 ;  /* 0x00000004ff157899 */ /* 0x000fe4000801160d */
[----:B------:R-:W-:Y:S02]  /*1d80*/  USHF.R.U32.HI UR30, URZ, 0x1a, UR11 ;  /* 0x0000001aff1e7899 */ /* 0x000fe4000801160b */
[----:B------:R-:W-:Y:S02]  /*1d90*/  USHF.R.U32.HI UR25, URZ, 0x1a, UR9 ;  /* 0x0000001aff197899 */ /* 0x000fe40008011609 */
[----:B------:R-:W-:-:S02]  /*1da0*/  USHF.R.U32.HI UR17, URZ, 0x1a, UR7 ;  /* 0x0000001aff117899 */ /* 0x000fc40008011607 */
[----:B------:R-:W-:Y:S02]  /*1db0*/  USHF.R.U32.HI UR13, URZ, 0x1a, UR5 ;  /* 0x0000001aff0d7899 */ /* 0x000fe40008011605 */
[----:B------:R-:W-:Y:S02]  /*1dc0*/  ULOP3.LUT UR31, UR31, 0x60000000, URZ, 0xc0, !UPT ;  /* 0x600000001f1f7892 */ /* 0x000fe4000f8ec0ff */
[----:B------:R-:W-:Y:S02]  /*1dd0*/  ULOP3.LUT UR28, UR28, 0x60000000, URZ, 0xc0, !UPT ;  /* 0x600000001c1c7892 */ /* 0x000fe4000f8ec0ff */
[----:B------:R-:W-:Y:S02]  /*1de0*/  ULOP3.LUT UR18, UR18, 0x60000000, URZ, 0xc0, !UPT ;  /* 0x6000000012127892 */ /* 0x000fe4000f8ec0ff */
[----:B------:R-:W-:Y:S02]  /*1df0*/  ULOP3.LUT UR16, UR16, 0x60000000, URZ, 0xc0, !UPT ;  /* 0x6000000010107892 */ /* 0x000fe4000f8ec0ff */
[----:B------:R-:W-:-:S02]  /*1e00*/  USHF.R.U32.HI UR19, URZ, 0x4, UR19 ;  /* 0x00000004ff137899 */ /* 0x000fc40008011613 */
[----:B------:R-:W-:Y:S02]  /*1e10*/  USHF.R.U32.HI UR20, URZ, 0x4, UR20 ;  /* 0x00000004ff147899 */ /* 0x000fe40008011614 */
[----:B------:R-:W-:Y:S02]  /*1e20*/  USHF.R.U32.HI UR24, URZ, 0x4, UR24 ;  /* 0x00000004ff187899 */ /* 0x000fe40008011618 */
[----:B------:R-:W-:Y:S02]  /*1e30*/  UIADD3 UR38, UPT, UPT, UR38, UR32, URZ ;  /* 0x0000002026267290 */ /* 0x000fe4000fffe0ff */
[----:B------:R-:W-:Y:S02]  /*1e40*/  ULOP3.LUT UR30, UR31, 0x30, UR30, 0xf8, !UPT ;  /* 0x000000301f1e7892 */ /* 0x000fe4000f8ef81e */
[----:B------:R-:W-:Y:S02]  /*1e50*/  ULOP3.LUT UR25, UR28, 0x30, UR25, 0xf8, !UPT ;  /* 0x000000301c197892 */ /* 0x000fe4000f8ef819 */
[----:B------:R-:W-:-:S02]  /*1e60*/  ULOP3.LUT UR17, UR18, 0x30, UR17, 0xf8, !UPT ;  /* 0x0000003012117892 */ /* 0x000fc4000f8ef811 */
[----:B------:R-:W-:Y:S02]  /*1e70*/  ULOP3.LUT UR13, UR16, 0x30, UR13, 0xf8, !UPT ;  /* 0x00000030100d7892 */ /* 0x000fe4000f8ef80d */
[----:B------:R-:W-:Y:S02]  /*1e80*/  ULOP3.LUT UR19, UR19, 0x3fc0, URZ, 0xc0, !UPT ;  /* 0x00003fc013137892 */ /* 0x000fe4000f8ec0ff */
[----:B------:R-:W-:Y:S02]  /*1e90*/  ULOP3.LUT UR20, UR20, 0x3fc0, URZ, 0xc0, !UPT ;  /* 0x00003fc014147892 */ /* 0x000fe4000f8ec0ff */
[----:B------:R-:W-:Y:S02]  /*1ea0*/  ULOP3.LUT UR21, UR21, 0x3fc0, URZ, 0xc0, !UPT ;  /* 0x00003fc015157892 */ /* 0x000fe4000f8ec0ff */
[----:B------:R-:W-:Y:S02]  /*1eb0*/  ULOP3.LUT UR24, UR24, 0x3fc0, URZ, 0xc0, !UPT ;  /* 0x00003fc018187892 */ /* 0x000fe4000f8ec0ff */
[----:B------:R-:W-:-:S02]  /*1ec0*/  ULOP3.LUT UR51, UR30, UR38, URZ, 0xfc, !UPT ;  /* 0x000000261e337292 */ /* 0x000fc4000f8efcff */
[----:B------:R-:W-:Y:S02]  /*1ed0*/  ULOP3.LUT UR45, UR25, UR38, URZ, 0xfc, !UPT ;  /* 0x00000026192d7292 */ /* 0x000fe4000f8efcff */
[----:B------:R-:W-:Y:S02]  /*1ee0*/  ULOP3.LUT UR41, UR17, UR38, URZ, 0xfc, !UPT ;  /* 0x0000002611297292 */ /* 0x000fe4000f8efcff */
[----:B------:R-:W-:Y:S02]  /*1ef0*/  ULOP3.LUT UR39, UR13, UR38, URZ, 0xfc, !UPT ;  /* 0x000000260d277292 */ /* 0x000fe4000f8efcff */
[----:B------:R-:W-:Y:S02]  /*1f00*/  UIADD3 UR27, UPT, UPT, UR12, 0x40, URZ ;  /* 0x000000400c1b7890 */ /* 0x000fe4000fffe0ff */
[----:B------:R-:W-:Y:S02]  /*1f10*/  ULOP3.LUT UR29, UR29, 0xffff, URZ, 0xc0, !UPT ;  /* 0x0000ffff1d1d7892 */ /* 0x000fe4000f8ec0ff */
[----:B------:R-:W-:-:S02]  /*1f20*/  ULOP3.LUT UR19, UR19, 0x10000, URZ, 0xfc, !UPT ;  /* 0x0001000013137892 */ /* 0x000fc4000f8efcff */
[----:B------:R-:W-:Y:S02]  /*1f30*/  ULOP3.LUT UR20, UR20, 0x10000, URZ, 0xfc, !UPT ;  /* 0x0001000014147892 */ /* 0x000fe4000f8efcff */
[----:B------:R-:W-:Y:S02]  /*1f40*/  ULOP3.LUT UR21, UR21, 0x10000, URZ, 0xfc, !UPT ;  /* 0x0001000015157892 */ /* 0x000fe4000f8efcff */
[----:B------:R-:W-:Y:S01]  /*1f50*/  ULOP3.LUT UR24, UR24, 0x10000, URZ, 0xfc, !UPT ;  /* 0x0001000018187892 */ /* 0x000fe2000f8efcff */
[----:B------:R-:W-:Y:S01]  /*1f60*/  UMOV UR35, 0x1 ;  /* 0x0000000100237882 */ /* 0x000fe20000000000 */
[----:B------:R-:W-:Y:S01]  /*1f70*/  UMOV UR34, URZ ;  /* 0x000000ff00227c82 */ /* 0x000fe20008000000 */
[----:B------:R-:W-:Y:S01]  /*1f80*/  UMOV UR33, URZ ;  /* 0x000000ff00217c82 */ /* 0x000fe20008000000 */
[----:B------:R-:W-:Y:S01]  /*1f90*/  UMOV UR50, URZ ;  /* 0x000000ff00327c82 */ /* 0x000fe20008000000 */
[----:B------:R-:W-:Y:S01]  /*1fa0*/  UMOV UR44, URZ ;  /* 0x000000ff002c7c82 */ /* 0x000fe20008000000 */
[----:B------:R-:W-:Y:S01]  /*1fb0*/  UMOV UR40, URZ ;  /* 0x000000ff00287c82 */ /* 0x000fe20008000000 */
[----:B------:R-:W-:-:S05]  /*1fc0*/  UMOV UR38, URZ ;  /* 0x000000ff00267c82 */ /* 0x000fca0008000000 */
.L_x_42:
[----:B------:R-:W-:Y:S02]  /*1fd0*/  USHF.L.U32 UR16, UR34, 0x1f, URZ ;  /* 0x0000001f22107899 */ /* 0x000fe400080006ff */
[----:B------:R-:W-:Y:S02]  /*1fe0*/  ULEA UR17, UR33, UR12, 0x3 ;  /* 0x0000000c21117291 */ /* 0x000fe4000f8e18ff */
[----:B------:R-:W-:Y:S02]  /*1ff0*/  USHF.L.U32 UR13, UR35, 0x1f, URZ ;  /* 0x0000001f230d7899 */ /* 0x000fe400080006ff */
[----:B----4-:R-:W-:Y:S01]  /*2000*/  MOV R3, UR16 ;  /* 0x0000001000037c02 */ /* 0x010fe20008000f00 */
[----:B------:R-:W-:Y:S02]  /*2010*/  ULOP3.LUT UR35, UR35, 0x1, URZ, 0x3c, !UPT ;  /* 0x0000000123237892 */ /* 0x000fe4000f8e3cff */
[----:B------:R-:W-:Y:S01]  /*2020*/  UPLOP3.LUT UP2, UPT, UPT, UPT, UPT, 0x40, 0x4 ;  /* 0x000000000004789c */ /* 0x000fe20003f4e870 */
[----:B------:R-:W-:Y:S01]  /*2030*/  MOV R0, UR13 ;  /* 0x0000000d00007c02 */ /* 0x000fe20008000f00 */
[----:B------:R2:W4:Y:S01]  /*2040*/  SYNCS.PHASECHK.TRANS64.TRYWAIT P1, [UR17], R3 ;  /* 0x00000003ff0075a7 */ /* 0x0005220008021111 */
[----:B------:R-:W-:-:S02]  /*2050*/  UIMAD UR17, UR35, 0xd0, UR36 ;  /* 0x000000d0231178a4 */ /* 0x000fc4000f8e0224 */
[----:B------:R-:W5:Y:S02]  /*2060*/  SYNCS.PHASECHK.TRANS64.TRYWAIT P0, [UR12+0x48], R0 ;  /* 0x00004800ff0075a7 */ /* 0x000f64000800110c */
[----:B--2-45:R-:W-:Y:S08]  /*2070*/  @P0 BRA `(.L_x_36) ;  /* 0x0000000000080947 */ /* 0x034ff00003800000 */
[----:B------:R-:W2:Y:S02]  /*2080*/  SYNCS.PHASECHK.TRANS64.TRYWAIT P0, [UR12+0x48], R0 ;  /* 0x00004800ff0075a7 */ /* 0x000ea4000800110c */
[----:B--2---:R-:W-:Y:S05]  /*2090*/  @!P0 BRA `(.L_x_37) ;  /* 0x0000002800e08947 */ /* 0x004fea0003800000 */
.L_x_36:
[----:B------:R-:W-:-:S05]  /*20a0*/  UMOV UR31, URZ ;  /* 0x000000ff001f7c82 */ /* 0x000fca0008000000 */
.L_x_40:
[----:B------:R-:W-:Y:S02]  /*20b0*/  UIADD3 UR25, UPT, UPT, UR33, 0x1, URZ ;  /* 0x0000000121197890 */ /* 0x000fe4000fffe0ff */
[----:B------:R-:W-:Y:S02]  /*20c0*/  UISETP.GT.U32.AND UP0, UPT, UR31, 0x1e, UPT ;  /* 0x0000001e1f00788c */ /* 0x000fe4000bf04070 */
[----:B----4-:R-:W-:Y:S02]  /*20d0*/  ULEA UR58, UR33, UR19, 0x6 ;  /* 0x00000013213a7291 */ /* 0x010fe4000f8e30ff */
[----:B------:R-:W-:Y:S02]  /*20e0*/  ULEA UR54, UR33, UR24, 0xb ;  /* 0x0000001821367291 */ /* 0x000fe4000f8e58ff */
[----:B------:R-:W-:Y:S01]  /*20f0*/  ULEA UR52, UR33, UR21, 0xa ;  /* 0x0000001521347291 */ /* 0x000fe2000f8e50ff */
[----:B------:R-:W-:Y:S01]  /*2100*/  PLOP3.LUT P0, PT, PT, PT, UP0, 0x80, 0x8 ;  /* 0x000000000008781c */ /* 0x000fe20003f0f008 */
[----:B------:R-:W-:Y:S02]  /*2110*/  ULEA UR13, UR33, UR12, 0x3 ;  /* 0x0000000c210d7291 */ /* 0x000fe4000f8e18ff */
[----:B------:R-:W-:Y:S02]  /*2120*/  UISETP.NE.AND UP1, UPT, UR25, 0x4, UPT ;  /* 0x000000041900788c */ /* 0x000fe4000bf25270 */
[----:B------:R-:W-:Y:S02]  /*2130*/  ULEA UR60, UR33, UR20, 0x5 ;  /* 0x00000014213c7291 */ /* 0x000fe4000f8e28ff */
[----:B------:R-:W-:Y:S02]  /*2140*/  UIADD3 UR56, UPT, UPT, UR58, 0x20, URZ ;  /* 0x000000203a387890 */ /* 0x000fe4000fffe0ff */
[----:B------:R-:W-:Y:S02]  /*2150*/  UIADD3 UR48, UPT, UPT, UR54, 0x2, URZ ;  /* 0x0000000236307890 */ /* 0x000fe4000fffe0ff */
[----:B------:R-:W-:Y:S02]  /*2160*/  UIADD3 UR46, UPT, UPT, UR52, 0x2, URZ ;  /* 0x00000002342e7890 */ /* 0x000fe4000fffe0ff */
[----:B------:R-:W-:Y:S02]  /*2170*/  UIADD3 UR42, UPT, UPT, UR54, 0x4, URZ ;  /* 0x00000004362a7890 */ /* 0x000fe4000fffe0ff */
[----:B------:R-:W-:Y:S02]  /*2180*/  UIADD3 UR32, UPT, UPT, UR52, 0x4, URZ ;  /* 0x0000000434207890 */ /* 0x000fe4000fffe0ff */
[----:B------:R-:W-:Y:S02]  /*2190*/  UIADD3 UR16, UPT, UPT, UR54, 0x6, URZ ;  /* 0x0000000636107890 */ /* 0x000fe4000fffe0ff */
[----:B------:R-:W-:Y:S02]  /*21a0*/  UIADD3 UR18, UPT, UPT, UR52, 0x6, URZ ;  /* 0x0000000634127890 */ /* 0x000fe4000fffe0ff */
[----:B------:R-:W-:Y:S02]  /*21b0*/  UIADD3 UR30, UPT, UPT, UR13, 0x20, URZ ;  /* 0x000000200d1e7890 */ /* 0x000fe4000fffe0ff */
[----:B------:R-:W-:Y:S02]  /*21c0*/  USEL UR28, URZ, 0x1, UP1 ;  /* 0x00000001ff1c7887 */ /* 0x000fe40008800000 */
[----:B------:R-:W-:Y:S01]  /*21d0*/  USEL UR33, UR25, URZ, UP1 ;  /* 0x000000ff19217287 */ /* 0x000fe20008800000 */
[----:B------:R-:W-:Y:S01]  /*21e0*/  UMOV UR61, 0x4008 ;  /* 0x00004008003d7882 */ /* 0x000fe20000000000 */
[----:B------:R-:W-:Y:S01]  /*21f0*/  UMOV UR59, 0x4008 ;  /* 0x00004008003b7882 */ /* 0x000fe20000000000 */
[----:B------:R-:W-:Y:S01]  /*2200*/  UMOV UR55, 0x40004040 ;  /* 0x4000404000377882 */ /* 0x000fe20000000000 */
[----:B------:R-:W-:Y:S01]  /*2210*/  UMOV UR53, 0x40004040 ;  /* 0x4000404000357882 */ /* 0x000fe20000000000 */
[----:B------:R-:W-:Y:S01]  /*2220*/  UMOV UR57, 0x4008 ;  /* 0x0000400800397882 */ /* 0x000fe20000000000 */
[----:B------:R-:W-:Y:S01]  /*2230*/  UMOV UR49, 0x40004040 ;  /* 0x4000404000317882 */ /* 0x000fe20000000000 */
[----:B------:R-:W-:Y:S01]  /*2240*/  UMOV UR47, 0x40004040 ;  /* 0x40004040002f7882 */ /* 0x000fe20000000000 */
[----:B------:R-:W-:Y:S01]  /*2250*/  UMOV UR43, 0x40004040 ;  /* 0x40004040002b7882 */ /* 0x000fe20000000000 */
[----:B--2---:R-:W-:Y:S05]  /*2260*/  @P1 BRA `(.L_x_38) ;  /* 0x0000000000101947 */ /* 0x004fea0003800000 */
[----:B------:R-:W-:Y:S06]  /*2270*/  USHF.L.U32 UR25, UR34, 0x1f, URZ ;  /* 0x0000001f22197899 */ /* 0x000fec00080006ff */
[----:B--2---:R-:W-:Y:S04]  /*2280*/  MOV R0, UR25 ;  /* 0x0000001900007c02 */ /* 0x004fe80008000f00 */
[----:B------:R-:W2:Y:S02]  /*2290*/  SYNCS.PHASECHK.TRANS64.TRYWAIT P1, [UR13], R0 ;  /* 0x00000000ff0075a7 */ /* 0x000ea4000802110d */
[----:B--2---:R-:W-:Y:S05]  /*22a0*/  @!P1 BRA `(.L_x_39) ;  /* 0x00000028007c9947 */ /* 0x004fea0003800000 */
.L_x_38:
[----:B------:R-:W-:Y:S01]  /*22b0*/  ULOP3.LUT UR34, UR34, UR28, URZ, 0x3c, !UPT ;  /* 0x0000001c22227292 */ /* 0x000fe2000f8e3cff */
[----:B------:R-:W-:Y:S01]  /*22c0*/  PLOP3.LUT P1, PT, PT, PT, PT, 0x80, 0x8 ;  /* 0x000000000008781c */ /* 0x000fe20003f2f070 */
[----:B------:R-:W-:Y:S01]  /*22d0*/  UIADD3 UR31, UPT, UPT, UR31, 0x1, URZ ;  /* 0x000000011f1f7890 */ /* 0x000fe2000fffe0ff */
[----:B------:R4:W-:Y:S01]  /*22e0*/  UTCCP.T.S.4x32dp128bit tmem[UR36+0x1d0], gdesc[UR60] ;  /* 0x0001d03c240079e7 */ /* 0x0009e20009100000 */
[----:B------:R-:W-:Y:S01]  /*22f0*/  UMOV UR64, UR16 ;  /* 0x0000001000407c82 */ /* 0x000fe20008000000 */
[----:B------:R-:W-:Y:S01]  /*2300*/  @!UP0 USHF.L.U32 UR13, UR34, 0x1f, URZ ;  /* 0x0000001f220d8899 */ /* 0x000fe200080006ff */
[----:B------:R4:W-:Y:S01]  /*2310*/  UTCCP.T.S.4x32dp128bit tmem[UR36+0x1e0], gdesc[UR58] ;  /* 0x0001e03a240079e7 */ /* 0x0009e20009100000 */
[----:B------:R-:W-:Y:S01]  /*2320*/  @!UP0 ULEA UR16, UR33, UR12, 0x3 ;  /* 0x0000000c21108291 */ /* 0x000fe2000f8e18ff */
[----:B------:R4:W-:Y:S01]  /*2330*/  UTCCP.T.S.4x32dp128bit tmem[UR36+0x1e4], gdesc[UR56] ;  /* 0x0001e438240079e7 */ /* 0x0009e20009100000 */
[----:B------:R4:W-:Y:S01]  /*2340*/  UTCQMMA gdesc[UR52], gdesc[UR54], tmem[UR17], tmem[UR50], idesc[UR51], tmem[UR10], UP2 ;  /* 0x000a323634007dea */ /* 0x0009e20009000311 */
[----:B------:R-:W-:Y:S01]  /*2350*/  UMOV UR62, UR32 ;  /* 0x00000020003e7c82 */ /* 0x000fe20008000000 */
[----:B------:R-:W-:Y:S01]  /*2360*/  UMOV UR63, 0x40004040 ;  /* 0x40004040003f7882 */ /* 0x000fe20000000000 */
[----:B--2---:R-:W-:Y:S01]  /*2370*/  MOV R0, UR13 ;  /* 0x0000000d00007c02 */ /* 0x004fe20008000f00 */
[----:B------:R4:W-:Y:S01]  /*2380*/  UTCQMMA gdesc[UR46], gdesc[UR48], tmem[UR17], tmem[UR44], idesc[UR45], tmem[UR8], UPT ;  /* 0x00082c302e007dea */ /* 0x0009e2000b800311 */
[----:B------:R-:W-:Y:S01]  /*2390*/  UMOV UR65, 0x40004040 ;  /* 0x4000404000417882 */ /* 0x000fe20000000000 */
[----:B------:R-:W-:Y:S01]  /*23a0*/  UMOV UR66, UR18 ;  /* 0x0000001200427c82 */ /* 0x000fe20008000000 */
[----:B------:R-:W-:Y:S01]  /*23b0*/  UMOV UR67, 0x40004040 ;  /* 0x4000404000437882 */ /* 0x000fe20000000000 */
[----:B------:R4:W-:Y:S01]  /*23c0*/  UTCQMMA gdesc[UR62], gdesc[UR42], tmem[UR17], tmem[UR40], idesc[UR41], tmem[UR6], UPT ;  /* 0x0006282a3e007dea */ /* 0x0009e2000b800311 */
[----:B------:R4:W-:Y:S01]  /*23d0*/  UTCQMMA gdesc[UR66], gdesc[UR64], tmem[UR17], tmem[UR38], idesc[UR39], tmem[UR4], UPT ;  /* 0x0004264042007dea */ /* 0x0009e2000b800311 */
[----:B------:R4:W-:Y:S01]  /*23e0*/  UTCBAR.MULTICAST [UR30], URZ, UR29 ;  /* 0x000000ff1e0073e9 */ /* 0x0009e2000800081d */
[----:B------:R4:W2:Y:S01]  /*23f0*/  @!P0 SYNCS.PHASECHK.TRANS64.TRYWAIT P1, [UR16], R0 ;  /* 0x00000000ff0085a7 */ /* 0x0008a20008021110 */
[----:B------:R-:W-:Y:S02]  /*2400*/  UISETP.NE.AND UP0, UPT, UR31, 0x20, UPT ;  /* 0x000000201f00788c */ /* 0x000fe4000bf05270 */
[----:B------:R-:W-:Y:S07]  /*2410*/  UPLOP3.LUT UP2, UPT, UPT, UPT, UPT, 0x80, 0x8 ;  /* 0x000000000008789c */ /* 0x000fee0003f4f070 */
[----:B------:R-:W-:Y:S05]  /*2420*/  BRA.U UP0, `(.L_x_40) ;  /* 0xfffffffd00207547 */ /* 0x000fea000b83ffff */
[----:B------:R-:W-:Y:S01]  /*2430*/  USHF.L.U32 UR13, UR35, 0x1f, URZ ;  /* 0x0000001f230d7899 */ /* 0x000fe200080006ff */
[----:B------:R-:W-:Y:S01]  /*2440*/  LEA R3, R6, UR12, 0x3 ;  /* 0x0000000c06037c11 */ /* 0x000fe2000f8e18ff */
[----:B------:R4:W-:Y:S01]  /*2450*/  UTCBAR.MULTICAST [UR27], URZ, UR26 ;  /* 0x000000ff1b0073e9 */ /* 0x0009e2000800081a */
[----:B------:R-:W-:-:S03]  /*2460*/  SHF.L.U32 R4, R5, 0x1f, RZ ;  /* 0x0000001f05047819 */ /* 0x000fc600000006ff */
[----:B----4-:R-:W-:-:S04]  /*2470*/  IMAD.U32 R0, RZ, RZ, UR13 ;  /* 0x0000000dff007e24 */ /* 0x010fc8000f8e00ff */
[----:B------:R4:W-:Y:S01]  /*2480*/  SYNCS.PHASECHK.TRANS64.TRYWAIT PT, [UR12+0x48], R0 ;  /* 0x00004800ff0075a7 */ /* 0x0009e200080e110c */
[----:B------:R-:W5:Y:S02]  /*2490*/  SYNCS.PHASECHK.TRANS64.TRYWAIT P0, [R3+URZ+0x50], R4 ;  /* 0x00005004030075a7 */ /* 0x000f6400080011ff */
[----:B----45:R-:W-:Y:S05]  /*24a0*/  @!P0 BRA `(.L_x_41) ;  /* 0x00000028001c8947 */ /* 0x030fea0003800000 */
.L_x_86:
[C---:B------:R-:W-:Y:S01]  /*24b0*/  LEA R0, R6.reuse, UR12, 0x4 ;  /* 0x0000000c06007c11 */ /* 0x040fe2000f8e20ff */
[----:B------:R-:W-:-:S05]  /*24c0*/  VIADD R6, R6, 0x1 ;  /* 0x0000000106067836 */ /* 0x000fca0000000000 */
[----:B------:R-:W5:Y:S01]  /*24d0*/  LDS R0, [R0+0x3641c] ;  /* 0x03641c0000007984 */ /* 0x000f620000000800 */
[C---:B--2---:R-:W-:Y:S01]  /*24e0*/  ISETP.NE.AND P1, PT, R6.reuse, 0x2, PT ;  /* 0x000000020600780c */ /* 0x044fe20003f25270 */
[----:B------:R2:W-:Y:S06]  /*24f0*/  MEMBAR.ALL.CTA ;  /* 0x0000000000007992 */ /* 0x0005ec0000008000 */
[----:B--2---:R-:W2:Y:S01]  /*2500*/  FENCE.VIEW.ASYNC.S ;  /* 0x00000000000073c6 */ /* 0x004ea20000000000 */
[----:B------:R-:W-:Y:S02]  /*2510*/  SEL R4, RZ, 0x1, P1 ;  /* 0x00000001ff047807 */ /* 0x000fe40000800000 */
[----:B------:R-:W-:-:S02]  /*2520*/  SEL R6, R6, RZ, P1 ;  /* 0x000000ff06067207 */ /* 0x000fc40000800000 */
[----:B------:R-:W-:Y:S01]  /*2530*/  LOP3.LUT R5, R5, R4, RZ, 0x3c, !PT ;  /* 0x0000000405057212 */ /* 0x000fe200078e3cff */
[----:B--2---:R2:W-:Y:S01]  /*2540*/  SYNCS.ARRIVE.TRANS64.ART0 RZ, [R3+URZ+0x60], R2 ;  /* 0x0000600203ff79a7 */ /* 0x0045e200085000ff */
[----:B-----5:R-:W-:-:S13]  /*2550*/  ISETP.NE.AND P0, PT, R0, 0x1, PT ;  /* 0x000000010000780c */ /* 0x020fda0003f05270 */
[----:B--2---:R-:W-:Y:S05]  /*2560*/  @!P0 BRA `(.L_x_42) ;  /* 0xfffffff800988947 */ /* 0x004fea000383ffff */
.L_x_35:
[----:B------:R-:W-:-:S09]  /*2570*/  UISETP.NE.AND UP0, UPT, UR15, URZ, UPT ;  /* 0x000000ff0f00728c */ /* 0x000fd2000bf05270 */
[----:B------:R-:W-:Y:S05]  /*2580*/  BRA.U UP0, `(.L_x_33) ;  /* 0x0000000100107547 */ /* 0x000fea000b800000 */
[----:B------:R-:W-:-:S06]  /*2590*/  USHF.L.U32 UR35, UR35, 0x1f, URZ ;  /* 0x0000001f23237899 */ /* 0x000fcc00080006ff */
[----:B------:R-:W-:-:S04]  /*25a0*/  MOV R0, UR35 ;  /* 0x0000002300007c02 */ /* 0x000fc80008000f00 */
[----:B------:R-:W2:Y:S02]  /*25b0*/  SYNCS.PHASECHK.TRANS64.TRYWAIT P0, [UR12+0x48], R0 ;  /* 0x00004800ff0075a7 */ /* 0x000ea4000800110c */
[----:B--2---:R-:W-:Y:S05]  /*25c0*/  @!P0 BRA `(.L_x_43) ;  /* 0x0000002400f08947 */ /* 0x004fea0003800000 */
.L_x_33:
[----:B------:R-:W-:-:S13]  /*25d0*/  ISETP.GT.AND P0, PT, R120, 0x3, PT ;  /* 0x000000037800780c */ /* 0x000fda0003f04270 */
[----:B-1----:R-:W-:Y:S05]  /*25e0*/  @P0 EXIT ;  /* 0x000000000000094d */ /* 0x002fea0003800000 */
[----:B------:R-:W-:-:S13]  /*25f0*/  ISETP.NE.AND P0, PT, R120, RZ, PT ;  /* 0x000000ff7800720c */ /* 0x000fda0003f05270 */
[----:B------:R-:W-:Y:S05]  /*2600*/  @P0 BRA `(.L_x_44) ;  /* 0x0000000000b80947 */ /* 0x000fea0003800000 */
[----:B------:R-:W1:Y:S01]  /*2610*/  S2UR UR5, SR_CgaCtaId ;  /* 0x00000000000579c3 */ /* 0x000e620000008800 */
[----:B------:R-:W-:Y:S01]  /*2620*/  NOP ;  /* 0x0000000000007918 */ /* 0x000fe20000000000 */
[----:B------:R-:W-:Y:S02]  /*2630*/  UMOV UR4, 0x40 ;  /* 0x0000004000047882 */ /* 0x000fe40000000000 */
[----:B-1----:R-:W-:-:S09]  /*2640*/  ULEA UR4, UR5, UR4, 0x18 ;  /* 0x0000000405047291 */ /* 0x002fd2000f8ec0ff */
[----:B--2-4-:R-:W1:Y:S01]  /*2650*/  LDS.U8 R0, [UR4] ;  /* 0x00000004ff007984 */ /* 0x014e620008000000 */
[----:B------:R-:W-:Y:S02]  /*2660*/  UMOV UR4, 0x400 ;  /* 0x0000040000047882 */ /* 0x000fe40000000000 */
[----:B------:R-:W-:Y:S01]  /*2670*/  ULEA UR4, UR5, UR4, 0x18 ;  /* 0x0000000405047291 */ /* 0x000fe2000f8ec0ff */
[----:B-1----:R-:W-:-:S13]  /*2680*/  ISETP.NE.AND P0, PT, R0, RZ, PT ;  /* 0x000000ff0000720c */ /* 0x002fda0003f05270 */
[----:B------:R-:W-:Y:S05]  /*2690*/  @P0 BRA `(.L_x_45) ;  /* 0x00000000007c0947 */ /* 0x000fea0003800000 */
[----:B------:R-:W-:-:S13]  /*26a0*/  ELECT P0, URZ, PT ;  /* 0x0000000000ff782f */ /* 0x000fda0003800000 */
[----:B------:R-:W-:Y:S05]  /*26b0*/  @!P0 BRA `(.L_x_46) ;  /* 0x0000000000848947 */ /* 0x000fea0003800000 */
[----:B------:R-:W-:-:S05]  /*26c0*/  UMOV UR6, 0x10 ;  /* 0x0000001000067882 */ /* 0x000fca0000000000 */
[----:B------:R-:W-:Y:S04]  /*26d0*/  DEPBAR.LE SB1, 0x36 ;  /* 0x00009d800000791a */ /* 0x000fe80000000000 */
[----:B------:R-:W1:Y:S02]  /*26e0*/  UTCATOMSWS.FIND_AND_SET.ALIGN UP0, UR6, UR6 ;  /* 0x00000006000675e3 */ /* 0x000e640008000800 */
[----:B-1----:R-:W-:Y:S01]  /*26f0*/  PLOP3.LUT P0, PT, PT, PT, UP0, 0x80, 0x8 ;  /* 0x000000000008781c */ /* 0x002fe20003f0f008 */
[----:B------:R-:W-:-:S03]  /*2700*/  IMAD.U32 R3, RZ, RZ, UR6 ;  /* 0x00000006ff037e24 */ /* 0x000fc6000f8e00ff */
[----:B------:R-:W-:-:S04]  /*2710*/  SEL R0, RZ, 0xffffffff, !P0 ;  /* 0xffffffffff007807 */ /* 0x000fc80004000000 */
[----:B------:R-:W-:-:S13]  /*2720*/  ISETP.NE.AND P0, PT, R0, RZ, PT ;  /* 0x000000ff0000720c */ /* 0x000fda0003f05270 */
[----:B------:R-:W-:Y:S05]  /*2730*/  @P0 BRA `(.L_x_47) ;  /* 0x0000000000240947 */ /* 0x000fea0003800000 */
.L_x_48:
[----:B------:R-:W-:Y:S05]  /*2740*/  NANOSLEEP 0x64 ;  /* 0x000000640000795d */ /* 0x000fea0003800000 */
[----:B------:R-:W-:-:S05]  /*2750*/  UMOV UR6, 0x10 ;  /* 0x0000001000067882 */ /* 0x000fca0000000000 */
[----:B------:R-:W-:Y:S04]  /*2760*/  DEPBAR.LE SB1, 0x36 ;  /* 0x00009d800000791a */ /* 0x000fe80000000000 */
[----:B------:R-:W1:Y:S02]  /*2770*/  UTCATOMSWS.FIND_AND_SET.ALIGN UP0, UR6, UR6 ;  /* 0x00000006000675e3 */ /* 0x000e640008000800 */
[----:B-1----:R-:W-:Y:S01]  /*2780*/  PLOP3.LUT P0, PT, PT, PT, UP0, 0x80, 0x8 ;  /* 0x000000000008781c */ /* 0x002fe20003f0f008 */
[----:B------:R-:W-:-:S03]  /*2790*/  IMAD.U32 R3, RZ, RZ, UR6 ;  /* 0x00000006ff037e24 */ /* 0x000fc6000f8e00ff */
[----:B------:R-:W-:-:S04]  /*27a0*/  SEL R0, RZ, 0xffffffff, !P0 ;  /* 0xffffffffff007807 */ /* 0x000fc80004000000 */
[----:B------:R-:W-:-:S13]  /*27b0*/  ISETP.NE.AND P0, PT, R0, RZ, PT ;  /* 0x000000ff0000720c */ /* 0x000fda0003f05270 */
[----:B------:R-:W-:Y:S05]  /*27c0*/  @!P0 BRA `(.L_x_48) ;  /* 0xfffffffc00dc8947 */ /* 0x000fea000383ffff */
.L_x_47:
[C---:B------:R-:W-:Y:S01]  /*27d0*/  R2UR UR7, R3.reuse ;  /* 0x00000000030772ca */ /* 0x040fe200000e0000 */
[----:B------:R-:W-:Y:S01]  /*27e0*/  IMAD.MOV.U32 R0, RZ, RZ, 0xffff ;  /* 0x0000ffffff007424 */ /* 0x000fe200078e00ff */
[----:B------:R-:W-:Y:S02]  /*27f0*/  UMOV UR6, 0x50 ;  /* 0x0000005000067882 */ /* 0x000fe40000000000 */
[----:B------:R-:W-:Y:S02]  /*2800*/  ULEA UR6, UR5, UR6, 0x18 ;  /* 0x0000000605067291 */ /* 0x000fe4000f8ec0ff */
[----:B------:R-:W-:Y:S01]  /*2810*/  SHF.L.U32 R0, R0, R3, RZ ;  /* 0x0000000300007219 */ /* 0x000fe200000006ff */
[----:B------:R-:W-:-:S06]  /*2820*/  IMAD.SHL.U32 R3, R3, 0x20, RZ ;  /* 0x0000002003037824 */ /* 0x000fcc00078e00ff */
[----:B------:R-:W-:-:S04]  /*2830*/  UIADD3 UR7, UPT, UPT, UR7, 0x10, URZ ;  /* 0x0000001007077890 */ /* 0x000fc8000fffe0ff */
[----:B------:R-:W-:-:S06]  /*2840*/  USHF.L.U32 UR7, UR14, UR7, URZ ;  /* 0x000000070e077299 */ /* 0x000fcc00080006ff */
[----:B------:R-:W-:-:S05]  /*2850*/  LOP3.LUT R0, R0, UR7, RZ, 0xfc, !PT ;  /* 0x0000000700007c12 */ /* 0x000fca000f8efcff */
[----:B------:R1:W-:Y:S04]  /*2860*/  ATOMS.OR RZ, [UR6], R0 ;  /* 0x00000000ffff798c */ /* 0x0003e8000b000006 */
[----:B------:R1:W-:Y:S01]  /*2870*/  STS [UR4+0x78], R3 ;  /* 0x00007803ff007988 */ /* 0x0003e20008000804 */
[----:B------:R-:W-:Y:S05]  /*2880*/  BRA `(.L_x_46) ;  /* 0x0000000000107947 */ /* 0x000fea0003800000 */
.L_x_45:
[----:B------:R-:W-:Y:S02]  /*2890*/  MOV R0, 0xffffffff ;  /* 0xffffffff00007802 */ /* 0x000fe40000000f00 */
[----:B------:R-:W-:-:S03]  /*28a0*/  MOV R2, 0x28d0 ;  /* 0x000028d000027802 */ /* 0x000fc60000000f00 */
[----:B------:R1:W-:Y:S04]  /*28b0*/  STS [UR4+0x78], R0 ;  /* 0x00007800ff007988 */ /* 0x0003e80008000804 */
[----:B-1-3--:R-:W-:Y:S05]  /*28c0*/  CALL.REL.NOINC `($__internal_1_$__cuda_sm10x_tcgen05_guardrail_trap_phase_invalid_during_alloc) ;  /* 0x0000002400a07944 */ /* 0x00afea0003c00000 */
.L_x_46:
[----:B------:R-:W-:Y:S05]  /*28d0*/  WARPSYNC.ALL ;  /* 0x0000000000007948 */ /* 0x000fea0003800000 */
[----:B------:R-:W-:Y:S01]  /*28e0*/  NOP ;  /* 0x0000000000007918 */ /* 0x000fe20000000000 */
.L_x_44:
[----:B------:R-:W5:Y:S08]  /*28f0*/  S2UR UR4, SR_CgaCtaId ;  /* 0x00000000000479c3 */ /* 0x000f700000008800 */
[----:B------:R-:W-:Y:S06]  /*2900*/  BAR.SYNC.DEFER_BLOCKING 0x3, 0xa0 ;  /* 0x00c2800000007b1d */ /* 0x000fec0000010000 */
[----:B------:R-:W-:-:S02]  /*2910*/  UMOV UR5, 0x400 ;  /* 0x0000040000057882 */ /* 0x000fc40000000000 */
[----:B-----5:R-:W-:-:S06]  /*2920*/  ULEA UR4, UR4, UR5, 0x18 ;  /* 0x0000000504047291 */ /* 0x020fcc000f8ec0ff */
[----:B------:R-:W-:-:S05]  /*2930*/  MOV R87, UR4 ;  /* 0x0000000400577c02 */ /* 0x000fca0008000f00 */
[----:B------:R1:W2:Y:S01]  /*2940*/  LDS R119, [R87+0x78] ;  /* 0x0000780057777984 */ /* 0x0002a20000000800 */
[----:B------:R-:W5:Y:S02]  /*2950*/  SYNCS.PHASECHK.TRANS64.TRYWAIT P0, [R87+URZ+0x50], RZ ;  /* 0x000050ff570075a7 */ /* 0x000f6400080011ff */
[----:B-12--5:R-:W-:Y:S05]  /*2960*/  @!P0 BRA `(.L_x_49) ;  /* 0x0000002400288947 */ /* 0x026fea0003800000 */
.L_x_88:
[----:B------:R-:W2:Y:S01]  /*2970*/  LDS.128 R88, [R87+0x36410] ;  /* 0x0364100057587984 */ /* 0x000ea20000000c00 */
[----:B----4-:R-:W-:Y:S01]  /*2980*/  HFMA2 R0, -RZ, RZ, 0, 5.9604644775390625e-08 ;  /* 0x00000001ff007431 */ /* 0x010fe200000001ff */
[----:B------:R4:W-:Y:S06]  /*2990*/  MEMBAR.ALL.CTA ;  /* 0x0000000000007992 */ /* 0x0009ec0000008000 */
[----:B----4-:R-:W4:Y:S02]  /*29a0*/  FENCE.VIEW.ASYNC.S ;  /* 0x00000000000073c6 */ /* 0x010f240000000000 */
[----:B----4-:R4:W-:Y:S01]  /*29b0*/  SYNCS.ARRIVE.TRANS64.ART0 RZ, [R87+URZ+0x60], R0 ;  /* 0x0000600057ff79a7 */ /* 0x0109e200085000ff */
[----:B--2---:R-:W-:-:S13]  /*29c0*/  ISETP.NE.AND P0, PT, R91, 0x1, PT ;  /* 0x000000015b00780c */ /* 0x004fda0003f05270 */
[----:B----4-:R-:W-:Y:S05]  /*29d0*/  @P0 BRA `(.L_x_50) ;  /* 0x0000001800ec0947 */ /* 0x010fea0003800000 */
[----:B------:R-:W-:Y:S01]  /*29e0*/  IMAD.SHL.U32 R3, R104, 0x80, RZ ;  /* 0x0000008068037824 */ /* 0x000fe200078e00ff */
[----:B------:R-:W-:Y:S01]  /*29f0*/  SHF.R.U32.HI R110, RZ, 0x5, R104 ;  /* 0x00000005ff6e7819 */ /* 0x000fe20000011668 */
[----:B------:R-:W2:Y:S01]  /*2a00*/  S2UR UR8, SR_CgaCtaId ;  /* 0x00000000000879c3 */ /* 0x000ea20000008800 */
[----:B------:R-:W4:Y:S01]  /*2a10*/  S2R R102, SR_LANEID ;  /* 0x0000000000667919 */ /* 0x000f220000000000 */
[----:B------:R-:W-:Y:S01]  /*2a20*/  IMAD R118, R120, 0x4, R87 ;  /* 0x0000000478767824 */ /* 0x000fe200078e0257 */
[----:B------:R-:W-:Y:S01]  /*2a30*/  LOP3.LUT R3, R3, 0xf80, RZ, 0xc0, !PT ;  /* 0x00000f8003037812 */ /* 0x000fe200078ec0ff */
[----:B------:R-:W-:Y:S01]  /*2a40*/  IMAD.MOV.U32 R108, RZ, RZ, 0x1 ;  /* 0x00000001ff6c7424 */ /* 0x000fe200078e00ff */
[----:B------:R-:W-:Y:S01]  /*2a50*/  UMOV UR9, 0x400 ;  /* 0x0000040000097882 */ /* 0x000fe20000000000 */
[----:B------:R-:W-:Y:S01]  /*2a60*/  IMAD.MOV.U32 R106, RZ, RZ, RZ ;  /* 0x000000ffff6a7224 */ /* 0x000fe200078e00ff */
[----:B------:R-:W1:Y:S01]  /*2a70*/  LDCU.64 UR10, c[0x0][0x348] ;  /* 0x00006900ff0a77ac */ /* 0x000e620008000a00 */
[----:B------:R-:W-:-:S02]  /*2a80*/  IMAD R4, R110, 0x1000, R3 ;  /* 0x000010006e047824 */ /* 0x000fc400078e0203 */
[----:B------:R-:W-:Y:S02]  /*2a90*/  IMAD.MOV.U32 R105, RZ, RZ, RZ ;  /* 0x000000ffff697224 */ /* 0x000fe400078e00ff */
[----:B------:R-:W-:-:S04]  /*2aa0*/  IMAD.IADD R4, R87, 0x1, R4 ;  /* 0x0000000157047824 */ /* 0x000fc800078e0204 */
[C---:B------:R-:W-:Y:S02]  /*2ab0*/  VIADD R2, R4.reuse, 0x430 ;  /* 0x0000043004027836 */ /* 0x040fe40000000000 */
[C---:B------:R-:W-:Y:S02]  /*2ac0*/  VIADD R5, R4.reuse, 0x420 ;  /* 0x0000042004057836 */ /* 0x040fe40000000000 */
[C---:B------:R-:W-:Y:S01]  /*2ad0*/  VIADD R6, R4.reuse, 0x410 ;  /* 0x0000041004067836 */ /* 0x040fe20000000000 */
[----:B------:R-:W-:Y:S01]  /*2ae0*/  SHF.R.U32.HI R117, RZ, 0x3, R2 ;  /* 0x00000003ff757819 */ /* 0x000fe20000011602 */
[----:B------:R-:W-:Y:S01]  /*2af0*/  VIADD R3, R4, 0x400 ;  /* 0x0000040004037836 */ /* 0x000fe20000000000 */
[----:B------:R-:W-:Y:S01]  /*2b00*/  SHF.R.U32.HI R116, RZ, 0x3, R5 ;  /* 0x00000003ff747819 */ /* 0x000fe20000011605 */
[----:B--2---:R-:W-:Y:S01]  /*2b10*/  ULEA UR7, UR8, UR9, 0x18 ;  /* 0x0000000908077291 */ /* 0x004fe2000f8ec0ff */
[----:B------:R-:W-:Y:S01]  /*2b20*/  LOP3.LUT R117, R2, 0x70, R117, 0x78, !PT ;  /* 0x0000007002757812 */ /* 0x000fe200078e7875 */
[----:B------:R-:W-:Y:S01]  /*2b30*/  VIADD R2, R4, 0x470 ;  /* 0x0000047004027836 */ /* 0x000fe20000000000 */
[----:B------:R-:W-:-:S02]  /*2b40*/  LOP3.LUT R116, R5, 0x70, R116, 0x78, !PT ;  /* 0x0000007005747812 */ /* 0x000fc400078e7874 */
[----:B------:R-:W-:Y:S02]  /*2b50*/  LOP3.LUT R5, R104, 0x1f, RZ, 0xc0, !PT ;  /* 0x0000001f68057812 */ /* 0x000fe400078ec0ff */
[----:B------:R-:W-:Y:S02]  /*2b60*/  SHF.R.U32.HI R113, RZ, 0x3, R2 ;  /* 0x00000003ff717819 */ /* 0x000fe40000011602 */
[----:B------:R-:W-:Y:S02]  /*2b70*/  SHF.R.U32.HI R115, RZ, 0x3, R6 ;  /* 0x00000003ff737819 */ /* 0x000fe40000011606 */
[----:B------:R-:W-:Y:S01]  /*2b80*/  LOP3.LUT R113, R2, 0x70, R113, 0x78, !PT ;  /* 0x0000007002717812 */ /* 0x000fe200078e7871 */
[C---:B------:R-:W-:Y:S01]  /*2b90*/  IMAD R2, R110.reuse, 0x20, R5 ;  /* 0x000000206e027824 */ /* 0x040fe200078e0205 */
[----:B------:R-:W-:Y:S01]  /*2ba0*/  SHF.R.U32.HI R114, RZ, 0x3, R3 ;  /* 0x00000003ff727819 */ /* 0x000fe20000011603 */
[----:B------:R-:W-:Y:S01]  /*2bb0*/  IMAD R110, R110, 0x200000, R119 ;  /* 0x002000006e6e7824 */ /* 0x000fe200078e0277 */
[----:B------:R-:W-:Y:S01]  /*2bc0*/  LOP3.LUT R115, R6, 0x70, R115, 0x78, !PT ;  /* 0x0000007006737812 */ /* 0x000fe200078e7873 */
[----:B------:R-:W-:Y:S01]  /*2bd0*/  IMAD.SHL.U32 R2, R2, 0x20, RZ ;  /* 0x0000002002027824 */ /* 0x000fe200078e00ff */
[----:B------:R-:W-:Y:S01]  /*2be0*/  LOP3.LUT R114, R3, 0x70, R114, 0x78, !PT ;  /* 0x0000007003727812 */ /* 0x000fe200078e7872 */
[----:B------:R-:W-:-:S02]  /*2bf0*/  VIADD R3, R4, 0x460 ;  /* 0x0000046004037836 */ /* 0x000fc40000000000 */
[----:B------:R-:W-:Y:S01]  /*2c00*/  VIADD R6, R4, 0x450 ;  /* 0x0000045004067836 */ /* 0x000fe20000000000 */
[----:B------:R-:W-:Y:S01]  /*2c10*/  LOP3.LUT R2, R2, 0xffff, RZ, 0xc0, !PT ;  /* 0x0000ffff02027812 */ /* 0x000fe200078ec0ff */
[----:B------:R-:W-:Y:S01]  /*2c20*/  VIADD R4, R4, 0x440 ;  /* 0x0000044004047836 */ /* 0x000fe20000000000 */
[----:B------:R-:W-:Y:S02]  /*2c30*/  SHF.R.U32.HI R112, RZ, 0x3, R3 ;  /* 0x00000003ff707819 */ /* 0x000fe40000011603 */
[----:B------:R-:W-:Y:S02]  /*2c40*/  SHF.R.U32.HI R2, RZ, 0x1, R2 ;  /* 0x00000001ff027819 */ /* 0x000fe40000011602 */
[----:B------:R-:W-:Y:S02]  /*2c50*/  SHF.R.U32.HI R111, RZ, 0x3, R6 ;  /* 0x00000003ff6f7819 */ /* 0x000fe40000011606 */
[----:B------:R-:W-:Y:S02]  /*2c60*/  LOP3.LUT R2, R2, 0xffff, RZ, 0xc0, !PT ;  /* 0x0000ffff02027812 */ /* 0x000fe400078ec0ff */
[----:B------:R-:W-:-:S02]  /*2c70*/  SHF.R.U32.HI R109, RZ, 0x3, R4 ;  /* 0x00000003ff6d7819 */ /* 0x000fc40000011604 */
[----:B------:R-:W-:Y:S01]  /*2c80*/  LOP3.LUT R112, R3, 0x70, R112, 0x78, !PT ;  /* 0x0000007003707812 */ /* 0x000fe200078e7870 */
[----:B------:R-:W-:Y:S01]  /*2c90*/  IMAD.IADD R107, R87, 0x1, R2 ;  /* 0x00000001576b7824 */ /* 0x000fe200078e0202 */
[----:B------:R-:W-:Y:S02]  /*2ca0*/  LOP3.LUT R111, R6, 0x70, R111, 0x78, !PT ;  /* 0x00000070066f7812 */ /* 0x000fe400078e786f */
[----:B-1--4-:R-:W-:-:S07]  /*2cb0*/  LOP3.LUT R109, R4, 0x70, R109, 0x78, !PT ;  /* 0x00000070046d7812 */ /* 0x012fce00078e786d */
.L_x_63:
[----:B------:R-:W1:Y:S01]  /*2cc0*/  LDC.64 R6, c[0x0][0x750] ;  /* 0x0001d400ff067b82 */ /* 0x000e620000000a00 */
[----:B------:R-:W-:-:S04]  /*2cd0*/  SHF.L.U32 R123, R88, 0x7, RZ ;  /* 0x00000007587b7819 */ /* 0x000fc800000006ff */
[----:B------:R-:W-:-:S03]  /*2ce0*/  IADD3 R5, PT, PT, R123, R104, RZ ;  /* 0x000000687b057210 */ /* 0x000fc60007ffe0ff */
[----:B------:R-:W2:Y:S01]  /*2cf0*/  LDC.64 R2, c[0x0][0x758] ;  /* 0x0001d600ff027b82 */ /* 0x000ea20000000a00 */
[----:B-1----:R-:W-:-:S05]  /*2d00*/  IMAD.WIDE R6, R90, 0x4, R6 ;  /* 0x000000045a067825 */ /* 0x002fca00078e0206 */
[----:B------:R1:W5:Y:S01]  /*2d10*/  LDG.E R121, desc[UR22][R6.64] ;  /* 0x0000001606797981 */ /* 0x000362000c1e1900 */
[----:B--2---:R-:W-:Y:S01]  /*2d20*/  IMAD.WIDE R4, R5, 0x4, R2 ;  /* 0x0000000405047825 */ /* 0x004fe200078e0202 */
[----:B------:R-:W-:-:S04]  /*2d30*/  SHF.L.U32 R2, R105, 0x1f, RZ ;  /* 0x0000001f69027819 */ /* 0x000fc800000006ff */
[----:B------:R1:W5:Y:S01]  /*2d40*/  LDG.E R88, desc[UR22][R4.64] ;  /* 0x0000001604587981 */ /* 0x000362000c1e1900 */
[----:B------:R-:W2:Y:S01]  /*2d50*/  SYNCS.PHASECHK.TRANS64.TRYWAIT P0, [R87+URZ+0x40], R2 ;  /* 0x00004002570075a7 */ /* 0x000ea200080011ff */
[----:B------:R-:W-:Y:S02]  /*2d60*/  ISETP.NE.AND P4, PT, R105, RZ, PT ;  /* 0x000000ff6900720c */ /* 0x000fe40003f85270 */
[----:B------:R-:W-:Y:S01]  /*2d70*/  MOV R103, R90 ;  /* 0x0000005a00677202 */ /* 0x000fe20000000f00 */
[----:B-12---:R-:W-:Y:S10]  /*2d80*/  @!P0 BRA `(.L_x_51) ;  /* 0x0000002000348947 */ /* 0x006ff40003800000 */
.L_x_90:
[----:B------:R-:W-:Y:S01]  /*2d90*/  HFMA2 R125, -RZ, RZ, 0, 0 ;  /* 0x00000000ff7d7431 */ /* 0x000fe200000001ff */
[----:B------:R-:W-:Y:S01]  /*2da0*/  SHF.R.S32.HI R86, RZ, 0x1f, R90 ;  /* 0x0000001fff567819 */ /* 0x000fe2000001145a */
[----:B------:R-:W-:Y:S01]  /*2db0*/  IMAD R124, R105, 0xd0, R110 ;  /* 0x000000d0697c7824 */ /* 0x000fe200078e026e */
[----:B------:R-:W-:Y:S01]  /*2dc0*/  CS2R R126, SRZ ;  /* 0x00000000007e7805 */ /* 0x000fe2000001ff00 */
[----:B------:R-:W-:-:S07]  /*2dd0*/  IMAD.MOV.U32 R128, RZ, RZ, RZ ;  /* 0x000000ffff807224 */ /* 0x000fce00078e00ff */
.L_x_58:
[----:B-1----:R-:W-:Y:S01]  /*2de0*/  IADD3 R3, PT, PT, R127, 0x3, RZ ;  /* 0x000000037f037810 */ /* 0x002fe20007ffe0ff */
[----:B------:R-:W-:Y:S05]  /*2df0*/  WARPSYNC.ALL ;  /* 0x0000000000007948 */ /* 0x000fea0003800000 */
[----:B------:R-:W-:Y:S01]  /*2e00*/  NOP ;  /* 0x0000000000007918 */ /* 0x000fe20000000000 */
[----:B------:R-:W-:Y:S01]  /*2e10*/  SEL R122, R3, R126, !P4 ;  /* 0x0000007e037a7207 */ /* 0x000fe20006000000 */
[----:B------:R-:W-:Y:S01]  /*2e20*/  BSSY.RECONVERGENT B0, `(.L_x_52) ;  /* 0x000003a000007945 */ /* 0x000fe20003800200 */
[----:B------:R-:W-:Y:S02]  /*2e30*/  ISETP.NE.AND P0, PT, R125, RZ, PT ;  /* 0x000000ff7d00720c */ /* 0x000fe40003f05270 */
[----:B------:R-:W-:-:S04]  /*2e40*/  SHF.L.U32 R90, R122, 0x6, RZ ;  /* 0x000000067a5a7819 */ /* 0x000fc800000006ff */
[----:B------:R-:W-:-:S04]  /*2e50*/  IADD3 R2, PT, PT, R124, R90, RZ ;  /* 0x0000005a7c027210 */ /* 0x000fc80007ffe0ff */
[----:B------:R-:W-:-:S13]  /*2e60*/  R2UR UR4, R2 ;  /* 0x00000000020472ca */ /* 0x000fda00000e0000 */
[----:B------:R-:W1:Y:S01]  /*2e70*/  LDTM.x32 R36, tmem[UR4+0x20] ;  /* 0x00002004002479ee */ /* 0x000e6200082c0000 */
[----:B------:R-:W-:-:S13]  /*2e80*/  R2UR UR4, R2 ;  /* 0x00000000020472ca */ /* 0x000fda00000e0000 */
[----:B------:R-:W2:Y:S01]  /*2e90*/  LDTM.x32 R4, tmem[UR4] ;  /* 0x00000004000479ee */ /* 0x000ea200082c0000 */
[-C--:B-1---5:R-:W-:Y:S02]  /*2ea0*/  FMUL2 R2, R36.F32x2.HI_LO, R121.reuse.F32 ;  /* 0x000000792402724a */ /* 0x0a2fe40001000000 */
[-C--:B------:R-:W-:Y:S02]  /*2eb0*/  FMUL2 R36, R40.F32x2.HI_LO, R121.reuse.F32 ;  /* 0x000000792824724a */ /* 0x080fe40001000000 */
[-C--:B------:R-:W-:Y:S02]  /*2ec0*/  FMUL2 R40, R44.F32x2.HI_LO, R121.reuse.F32 ;  /* 0x000000792c28724a */ /* 0x080fe40001000000 */
[-C--:B------:R-:W-:Y:S02]  /*2ed0*/  FMUL2 R44, R48.F32x2.HI_LO, R121.reuse.F32 ;  /* 0x00000079302c724a */ /* 0x080fe40001000000 */
[-C--:B------:R-:W-:Y:S02]  /*2ee0*/  FMUL2 R48, R52.F32x2.HI_LO, R121.reuse.F32 ;  /* 0x000000793430724a */ /* 0x080fe40001000000 */
[----:B------:R-:W-:-:S02]  /*2ef0*/  FMUL2 R38, R38.F32x2.HI_LO, R121.F32 ;  /* 0x000000792626724a */ /* 0x000fc40001000000 */
[-C--:B------:R-:W-:Y:S02]  /*2f00*/  FMUL2 R42, R42.F32x2.HI_LO, R121.reuse.F32 ;  /* 0x000000792a2a724a */ /* 0x080fe40001000000 */
[-C--:B------:R-:W-:Y:S02]  /*2f10*/  FMUL2 R46, R46.F32x2.HI_LO, R121.reuse.F32 ;  /* 0x000000792e2e724a */ /* 0x080fe40001000000 */
[-C--:B------:R-:W-:Y:S02]  /*2f20*/  FMUL2 R50, R50.F32x2.HI_LO, R121.reuse.F32 ;  /* 0x000000793232724a */ /* 0x080fe40001000000 */
[-C--:B------:R-:W-:Y:S02]  /*2f30*/  FMUL2 R54, R54.F32x2.HI_LO, R121.reuse.F32 ;  /* 0x000000793636724a */ /* 0x080fe40001000000 */
[-C--:B------:R-:W-:Y:S02]  /*2f40*/  FMUL2 R52, R56.F32x2.HI_LO, R121.reuse.F32 ;  /* 0x000000793834724a */ /* 0x080fe40001000000 */
[----:B------:R-:W-:-:S02]  /*2f50*/  FMUL2 R58, R58.F32x2.HI_LO, R121.F32 ;  /* 0x000000793a3a724a */ /* 0x000fc40001000000 */
[-C--:B------:R-:W-:Y:S02]  /*2f60*/  FMUL2 R56, R60.F32x2.HI_LO, R121.reuse.F32 ;  /* 0x000000793c38724a */ /* 0x080fe40001000000 */
[-C--:B------:R-:W-:Y:S02]  /*2f70*/  FMUL2 R60, R64.F32x2.HI_LO, R121.reuse.F32 ;  /* 0x00000079403c724a */ /* 0x080fe40001000000 */
[-C--:B--2---:R-:W-:Y:S01]  /*2f80*/  FMUL2 R70, R8.F32x2.HI_LO, R121.reuse.F32 ;  /* 0x000000790846724a */ /* 0x084fe20001000000 */
[----:B------:R-:W-:Y:S01]  /*2f90*/  F2FP.BF16.F32.PACK_AB R8, R3, R2 ;  /* 0x000000020308723e */ /* 0x000fe200000010ff */
[-C--:B------:R-:W-:Y:S01]  /*2fa0*/  FMUL2 R72, R10.F32x2.HI_LO, R121.reuse.F32 ;  /* 0x000000790a48724a */ /* 0x080fe20001000000 */
        /* <DEDUP_REMOVED lines=21> */
[----:B------:R-:W-:-:S02]  /*3100*/  FMUL2 R24, R24.F32x2.HI_LO, R121.F32 ;  /* 0x000000791818724a */ /* 0x000fc40001000000 */
[-C--:B------:R-:W-:Y:S02]  /*3110*/  FMUL2 R26, R26.F32x2.HI_LO, R121.reuse.F32 ;  /* 0x000000791a1a724a */ /* 0x080fe40001000000 */
[-C--:B------:R-:W-:Y:S02]  /*3120*/  FMUL2 R28, R28.F32x2.HI_LO, R121.reuse.F32 ;  /* 0x000000791c1c724a */ /* 0x080fe40001000000 */
[-C--:B------:R-:W-:Y:S02]  /*3130*/  FMUL2 R30, R30.F32x2.HI_LO, R121.reuse.F32 ;  /* 0x000000791e1e724a */ /* 0x080fe40001000000 */
[-C--:B------:R-:W-:Y:S02]  /*3140*/  FMUL2 R32, R32.F32x2.HI_LO, R121.reuse.F32 ;  /* 0x000000792020724a */ /* 0x080fe40001000000 */
[----:B------:R-:W-:Y:S01]  /*3150*/  FMUL2 R34, R34.F32x2.HI_LO, R121.F32 ;  /* 0x000000792222724a */ /* 0x000fe20001000000 */
[----:B------:R-:W-:Y:S06]  /*3160*/  @P0 BRA `(.L_x_53) ;  /* 0x0000000000140947 */ /* 0x000fec0003800000 */
[----:B------:R-:W-:Y:S01]  /*3170*/  ELECT P0, URZ, PT ;  /* 0x0000000000ff782f */ /* 0x000fe20003800000 */
[----:B------:R-:W-:Y:S01]  /*3180*/  NOP ;  /* 0x0000000000007918 */ /* 0x000fe20000000000 */
[----:B------:R-:W-:-:S11]  /*3190*/  LOP3.LUT R105, R105, 0x1, RZ, 0x3c, !PT ;  /* 0x0000000169697812 */ /* 0x000fd600078e3cff */
[----:B------:R-:W-:-:S04]  /*31a0*/  @P0 IMAD.MOV.U32 R4, RZ, RZ, 0x1 ;  /* 0x00000001ff040424 */ /* 0x000fc800078e00ff */
[----:B------:R1:W-:Y:S03]  /*31b0*/  @P0 SYNCS.ARRIVE.TRANS64.ART0 RZ, [R87+URZ+0x48], R4 ;  /* 0x0000480457ff09a7 */ /* 0x0003e600085000ff */
.L_x_53:
[----:B------:R-:W-:Y:S05]  /*31c0*/  BSYNC.RECONVERGENT B0 ;  /* 0x0000000000007941 */ /* 0x000fea0003800200 */
.L_x_52:
[----:B------:R-:W-:Y:S01]  /*31d0*/  F2FP.BF16.F32.PACK_AB R20, R57, R56 ;  /* 0x000000383914723e */ /* 0x000fe200000010ff */
[----:B------:R2:W-:Y:S01]  /*31e0*/  STS.128 [R109], R8 ;  /* 0x000000086d007388 */ /* 0x0005e20000000c00 */
[----:B------:R-:W-:Y:S02]  /*31f0*/  F2FP.BF16.F32.PACK_AB R21, R63, R62 ;  /* 0x0000003e3f15723e */ /* 0x000fe400000010ff */
[----:B------:R-:W-:Y:S01]  /*3200*/  F2FP.BF16.F32.PACK_AB R22, R61, R60 ;  /* 0x0000003c3d16723e */ /* 0x000fe200000010ff */
[----:B------:R4:W-:Y:S01]  /*3210*/  STS.128 [R111], R12 ;  /* 0x0000000c6f007388 */ /* 0x0009e20000000c00 */
[----:B------:R-:W-:Y:S02]  /*3220*/  F2FP.BF16.F32.PACK_AB R23, R67, R66 ;  /* 0x000000424317723e */ /* 0x000fe400000010ff */
[----:B-1----:R-:W-:Y:S01]  /*3230*/  F2FP.BF16.F32.PACK_AB R4, R65, R64 ;  /* 0x000000404104723e */ /* 0x002fe200000010ff */
[----:B------:R1:W-:Y:S01]  /*3240*/  STS.128 [R112], R16 ;  /* 0x0000001070007388 */ /* 0x0003e20000000c00 */
[----:B------:R-:W-:-:S02]  /*3250*/  F2FP.BF16.F32.PACK_AB R5, R69, R68 ;  /* 0x000000444505723e */ /* 0x000fc400000010ff */
[----:B------:R-:W-:Y:S01]  /*3260*/  F2FP.BF16.F32.PACK_AB R6, R71, R70 ;  /* 0x000000464706723e */ /* 0x000fe200000010ff */
[----:B------:R3:W-:Y:S01]  /*3270*/  STS.128 [R113], R20 ;  /* 0x0000001471007388 */ /* 0x0007e20000000c00 */
[----:B------:R-:W-:Y:S02]  /*3280*/  F2FP.BF16.F32.PACK_AB R7, R73, R72 ;  /* 0x000000484907723e */ /* 0x000fe400000010ff */
[----:B---3--:R-:W-:Y:S02]  /*3290*/  ISETP.NE.AND P2, PT, R120, RZ, PT ;  /* 0x000000ff7800720c */ /* 0x008fe40003f45270 */
[C---:B------:R-:W-:Y:S01]  /*32a0*/  ISETP.GE.U32.AND P3, PT, R125.reuse, 0x6, PT ;  /* 0x000000067d00780c */ /* 0x040fe20003f66070 */
[----:B------:R3:W-:Y:S01]  /*32b0*/  STS.128 [R114], R4 ;  /* 0x0000000472007388 */ /* 0x0007e20000000c00 */
[----:B------:R-:W-:Y:S01]  /*32c0*/  VIADD R125, R125, 0x2 ;  /* 0x000000027d7d7836 */ /* 0x000fe20000000000 */
[----:B--2---:R-:W-:Y:S02]  /*32d0*/  F2FP.BF16.F32.PACK_AB R8, R75, R74 ;  /* 0x0000004a4b08723e */ /* 0x004fe400000010ff */
[----:B------:R-:W-:-:S02]  /*32e0*/  F2FP.BF16.F32.PACK_AB R9, R77, R76 ;  /* 0x0000004c4d09723e */ /* 0x000fc400000010ff */
[----:B------:R-:W-:Y:S02]  /*32f0*/  F2FP.BF16.F32.PACK_AB R10, R79, R78 ;  /* 0x0000004e4f0a723e */ /* 0x000fe400000010ff */
[----:B------:R-:W-:Y:S02]  /*3300*/  F2FP.BF16.F32.PACK_AB R11, R81, R80 ;  /* 0x00000050510b723e */ /* 0x000fe400000010ff */
[----:B----4-:R-:W-:Y:S02]  /*3310*/  F2FP.BF16.F32.PACK_AB R12, R83, R82 ;  /* 0x00000052530c723e */ /* 0x010fe400000010ff */
[----:B------:R-:W-:Y:S01]  /*3320*/  F2FP.BF16.F32.PACK_AB R13, R85, R84 ;  /* 0x00000054550d723e */ /* 0x000fe200000010ff */
[----:B------:R3:W-:Y:S01]  /*3330*/  STS.128 [R115], R8 ;  /* 0x0000000873007388 */ /* 0x0007e20000000c00 */
[----:B------:R-:W-:Y:S02]  /*3340*/  F2FP.BF16.F32.PACK_AB R14, R25, R24 ;  /* 0x00000018190e723e */ /* 0x000fe400000010ff */
[----:B------:R-:W-:-:S02]  /*3350*/  F2FP.BF16.F32.PACK_AB R15, R27, R26 ;  /* 0x0000001a1b0f723e */ /* 0x000fc400000010ff */
[----:B-1----:R-:W-:Y:S02]  /*3360*/  F2FP.BF16.F32.PACK_AB R16, R29, R28 ;  /* 0x0000001c1d10723e */ /* 0x002fe400000010ff */
[----:B------:R-:W-:Y:S01]  /*3370*/  F2FP.BF16.F32.PACK_AB R17, R31, R30 ;  /* 0x0000001e1f11723e */ /* 0x000fe200000010ff */
[----:B------:R3:W-:Y:S01]  /*3380*/  STS.128 [R116], R12 ;  /* 0x0000000c74007388 */ /* 0x0007e20000000c00 */
[----:B------:R-:W-:Y:S02]  /*3390*/  F2FP.BF16.F32.PACK_AB R18, R33, R32 ;  /* 0x000000202112723e */ /* 0x000fe400000010ff */
[----:B------:R-:W-:-:S05]  /*33a0*/  F2FP.BF16.F32.PACK_AB R19, R35, R34 ;  /* 0x000000222313723e */ /* 0x000fca00000010ff */
[----:B------:R3:W-:Y:S01]  /*33b0*/  STS.128 [R117], R16 ;  /* 0x0000001075007388 */ /* 0x0007e20000000c00 */
[----:B------:R1:W-:Y:S06]  /*33c0*/  MEMBAR.ALL.CTA ;  /* 0x0000000000007992 */ /* 0x0003ec0000008000 */
[----:B-1----:R-:W1:Y:S02]  /*33d0*/  FENCE.VIEW.ASYNC.S ;  /* 0x00000000000073c6 */ /* 0x002e640000000000 */
[----:B-1----:R-:W-:Y:S06]  /*33e0*/  BAR.SYNC.DEFER_BLOCKING 0x2, 0x80 ;  /* 0x0082000000007b1d */ /* 0x002fec0000010000 */
[----:B------:R-:W-:Y:S05]  /*33f0*/  @P2 BRA `(.L_x_54) ;  /* 0x0000000000442947 */ /* 0x000fea0003800000 */
[----:B------:R-:W-:Y:S01]  /*3400*/  UIADD3 UR12, UP0, UPT, UR10, 0x240, URZ ;  /* 0x000002400a0c7890 */ /* 0x000fe2000ff1e0ff */
[----:B------:R-:W-:Y:S01]  /*3410*/  PLOP3.LUT P0, PT, PT, PT, PT, 0x80, 0x8 ;  /* 0x000000000008781c */ /* 0x000fe20003f0f070 */
[----:B------:R-:W-:Y:S01]  /*3420*/  IMAD R90, R89, 0x100, R90 ;  /* 0x00000100595a7824 */ /* 0x000fe200078e025a */
[----:B---3--:R-:W-:Y:S01]  /*3430*/  IADD3 R4, PT, PT, R87, 0x400, RZ ;  /* 0x0000040057047810 */ /* 0x008fe20007ffe0ff */
[----:B------:R-:W-:-:S12]  /*3440*/  UIADD3.X UR13, UPT, UPT, URZ, UR11, URZ, UP0, !UPT ;  /* 0x0000000bff0d7290 */ /* 0x000fd800087fe4ff */
.L_x_55:
[----:B------:R-:W-:Y:S02]  /*3450*/  PLOP3.LUT P1, PT, P1, P0, PT, 0xf2, 0x2f ;  /* 0x00000000002f781c */ /* 0x000fe40000f21e72 */
[----:B------:R-:W-:-:S08]  /*3460*/  @P0 R2UR P1, UR6, R123 ;  /* 0x000000007b0602ca */ /* 0x000fd00000020000 */
[----:B------:R-:W-:Y:S02]  /*3470*/  PLOP3.LUT P1, PT, P1, P0, PT, 0xf2, 0x2f ;  /* 0x00000000002f781c */ /* 0x000fe40000f21e72 */
[----:B------:R-:W-:-:S08]  /*3480*/  @P0 R2UR.OR P1, UR5, R90 ;  /* 0x000000005a0502ca */ /* 0x000fd00000120000 */
[----:B------:R-:W-:Y:S02]  /*3490*/  PLOP3.LUT P1, PT, P1, P0, PT, 0xf2, 0x2f ;  /* 0x00000000002f781c */ /* 0x000fe40000f21e72 */
[----:B------:R-:W-:-:S08]  /*34a0*/  @P0 R2UR.OR P1, UR4, R4 ;  /* 0x00000000040402ca */ /* 0x000fd00000120000 */
[----:B------:R-:W-:Y:S02]  /*34b0*/  @P0 PLOP3.LUT P0, PT, P1, PT, PT, 0x80, 0x8 ;  /* 0x000000000008081c */ /* 0x000fe40000f0f070 */
[----:B------:R-:W-:-:S03]  /*34c0*/  PLOP3.LUT P1, PT, PT, PT, PT, 0x80, 0x8 ;  /* 0x000000000008781c */ /* 0x000fc60003f2f070 */
[----:B------:R1:W-:Y:S08]  /*34d0*/  UTMASTG.2D [UR4], [UR12], desc[URZ] ;  /* 0x0000ff040c0073b5 */ /* 0x0003f00008009000 */
[----:B-1----:R-:W-:Y:S05]  /*34e0*/  @P0 BRA.U.ANY `(.L_x_55) ;  /* 0xfffffffd00d80947 */ /* 0x002fea000393ffff */
[----:B------:R0:W-:Y:S01]  /*34f0*/  UTMACMDFLUSH ;  /* 0x00000000000079b7 */ /* 0x0001e20000000000 */
[----:B------:R-:W-:-:S04]  /*3500*/  DEPBAR.LE SB0, 0x0 ;  /* 0x000080000000791a */ /* 0x000fc80000000000 */
.L_x_54:
[----:B------:R-:W-:Y:S01]  /*3510*/  FMUL2 R20, R80.F32x2.HI_LO, -1.4426950216293334961 ;  /* 0xbfb8aa3b5014784a */ /* 0x000fe20001000000 */
[----:B------:R-:W-:Y:S01]  /*3520*/  BAR.SYNC.DEFER_BLOCKING 0x2, 0x80 ;  /* 0x0082000000007b1d */ /* 0x000fe20000010000 */
[----:B---3--:R-:W-:Y:S02]  /*3530*/  FMUL2 R4, R34.F32x2.HI_LO, -1.4426950216293334961 ;  /* 0xbfb8aa3b2204784a */ /* 0x008fe40001000000 */
[----:B------:R-:W-:Y:S02]  /*3540*/  FMUL2 R22, R78.F32x2.HI_LO, -1.4426950216293334961 ;  /* 0xbfb8aa3b4e16784a */ /* 0x000fe40001000000 */
[----:B------:R-:W-:Y:S01]  /*3550*/  FMUL2 R6, R32.F32x2.HI_LO, -1.4426950216293334961 ;  /* 0xbfb8aa3b2006784a */ /* 0x000fe20001000000 */
[----:B------:R-:W-:Y:S01]  /*3560*/  MUFU.EX2 R20, R20 ;  /* 0x0000001400147308 */ /* 0x000fe20000000800 */
[----:B------:R-:W-:Y:S02]  /*3570*/  FMUL2 R96, R70.F32x2.HI_LO, -1.4426950216293334961 ;  /* 0xbfb8aa3b4660784a */ /* 0x000fe40001000000 */
[----:B------:R-:W-:-:S02]  /*3580*/  FMUL2 R94, R72.F32x2.HI_LO, -1.4426950216293334961 ;  /* 0xbfb8aa3b485e784a */ /* 0x000fc40001000000 */
[----:B------:R-:W-:Y:S02]  /*3590*/  FMUL2 R100, R64.F32x2.HI_LO, -1.4426950216293334961 ;  /* 0xbfb8aa3b4064784a */ /* 0x000fe40001000000 */
[----:B------:R-:W-:Y:S01]  /*35a0*/  FMUL2 R90, R76.F32x2.HI_LO, -1.4426950216293334961 ;  /* 0xbfb8aa3b4c5a784a */ /* 0x000fe20001000000 */
[----:B------:R-:W1:Y:S01]  /*35b0*/  MUFU.EX2 R21, R21 ;  /* 0x0000001500157308 */ /* 0x000e620000000800 */
[----:B------:R-:W-:Y:S02]  /*35c0*/  FMUL2 R8, R30.F32x2.HI_LO, -1.4426950216293334961 ;  /* 0xbfb8aa3b1e08784a */ /* 0x000fe40001000000 */
[----:B------:R-:W-:Y:S02]  /*35d0*/  FMUL2 R92, R74.F32x2.HI_LO, -1.4426950216293334961 ;  /* 0xbfb8aa3b4a5c784a */ /* 0x000fe40001000000 */
[----:B------:R-:W-:Y:S02]  /*35e0*/  FMUL2 R10, R28.F32x2.HI_LO, -1.4426950216293334961 ;  /* 0xbfb8aa3b1c0a784a */ /* 0x000fe40001000000 */
[----:B------:R-:W-:Y:S01]  /*35f0*/  FMUL2 R14, R24.F32x2.HI_LO, -1.4426950216293334961 ;  /* 0xbfb8aa3b180e784a */ /* 0x000fe20001000000 */
[----:B------:R-:W-:Y:S01]  /*3600*/  MUFU.EX2 R4, R4 ;  /* 0x0000000400047308 */ /* 0x000fe20000000800 */
[----:B------:R-:W-:-:S02]  /*3610*/  FMUL2 R12, R26.F32x2.HI_LO, -1.4426950216293334961 ;  /* 0xbfb8aa3b1a0c784a */ /* 0x000fc40001000000 */
[----:B------:R-:W-:Y:S02]  /*3620*/  FMUL2 R98, R68.F32x2.HI_LO, -1.4426950216293334961 ;  /* 0xbfb8aa3b4462784a */ /* 0x000fe40001000000 */
[----:B------:R-:W-:Y:S02]  /*3630*/  FMUL2 R16, R84.F32x2.HI_LO, -1.4426950216293334961 ;  /* 0xbfb8aa3b5410784a */ /* 0x000fe40001000000 */
[----:B------:R-:W-:Y:S01]  /*3640*/  FMUL2 R18, R82.F32x2.HI_LO, -1.4426950216293334961 ;  /* 0xbfb8aa3b5212784a */ /* 0x000fe20001000000 */
[----:B------:R-:W2:Y:S01]  /*3650*/  MUFU.EX2 R5, R5 ;  /* 0x0000000500057308 */ /* 0x000ea20000000800 */
[----:B-1----:R-:W-:-:S07]  /*3660*/  FADD2 R20, R20.F32x2.HI_LO, 1 ;  /* 0x3f8000001414744b */ /* 0x002fce0000200000 */
[----:B------:R-:W-:Y:S08]  /*3670*/  MUFU.EX2 R22, R22 ;  /* 0x0000001600167308 */ /* 0x000ff00000000800 */
[----:B------:R-:W1:Y:S01]  /*3680*/  MUFU.EX2 R23, R23 ;  /* 0x0000001700177308 */ /* 0x000e620000000800 */
[----:B--2---:R-:W-:-:S07]  /*3690*/  FADD2 R4, R4.F32x2.HI_LO, 1 ;  /* 0x3f8000000404744b */ /* 0x004fce0000200000 */
[----:B------:R-:W-:Y:S08]  /*36a0*/  MUFU.EX2 R6, R6 ;  /* 0x0000000600067308 */ /* 0x000ff00000000800 */
        /* <DEDUP_REMOVED lines=35> */
[----:B------:R-:W-:Y:S08]  /*38e0*/  MUFU.RCP R20, R20 ;  /* 0x0000001400147308 */ /* 0x000ff00000001000 */
[----:B------:R-:W2:Y:S01]  /*38f0*/  MUFU.RCP R21, R21 ;  /* 0x0000001500157308 */ /* 0x000ea20000001000 */
[----:B-1----:R-:W-:-:S07]  /*3900*/  FADD2 R16, R16.F32x2.HI_LO, 1 ;  /* 0x3f8000001010744b */ /* 0x002fce0000200000 */
[----:B------:R-:W-:Y:S08]  /*3910*/  MUFU.RCP R4, R4 ;  /* 0x0000000400047308 */ /* 0x000ff00000001000 */
[----:B------:R-:W1:Y:S01]  /*3920*/  MUFU.RCP R5, R5 ;  /* 0x0000000500057308 */ /* 0x000e620000001000 */
[----:B--2---:R-:W-:-:S04]  /*3930*/  FMUL2 R20, R20.F32x2.HI_LO, R80.F32x2.HI_LO ;  /* 0x000000501414724a */ /* 0x004fc80000000000 */
[----:B------:R-:W-:-:S03]  /*3940*/  FMUL2 R20, R20.F32x2.HI_LO, R50.F32x2.HI_LO ;  /* 0x000000321414724a */ /* 0x000fc60000000000 */
[----:B------:R-:W-:Y:S01]  /*3950*/  MUFU.EX2 R18, R18 ;  /* 0x0000001200127308 */ /* 0x000fe20000000800 */
[----:B------:R-:W-:-:S07]  /*3960*/  FMUL2 R20, R20.F32x2.HI_LO, R88.F32 ;  /* 0x000000581414724a */ /* 0x000fce0001000000 */
[----:B------:R-:W2:Y:S01]  /*3970*/  MUFU.EX2 R19, R19 ;  /* 0x0000001300137308 */ /* 0x000ea20000000800 */
[----:B-1----:R-:W-:-:S04]  /*3980*/  FMUL2 R4, R4.F32x2.HI_LO, R34.F32x2.HI_LO ;  /* 0x000000220404724a */ /* 0x002fc80000000000 */
[----:B------:R-:W-:-:S03]  /*3990*/  FMUL2 R4, R4.F32x2.HI_LO, R66.F32x2.HI_LO ;  /* 0x000000420404724a */ /* 0x000fc60000000000 */
[----:B------:R-:W-:Y:S01]  /*39a0*/  MUFU.RCP R22, R22 ;  /* 0x0000001600167308 */ /* 0x000fe20000001000 */
[----:B------:R-:W-:-:S07]  /*39b0*/  FMUL2 R4, R4.F32x2.HI_LO, R88.F32 ;  /* 0x000000580404724a */ /* 0x000fce0001000000 */
[----:B------:R-:W1:Y:S01]  /*39c0*/  MUFU.RCP R23, R23 ;  /* 0x0000001700177308 */ /* 0x000e620000001000 */
[----:B--2---:R-:W-:-:S07]  /*39d0*/  FADD2 R18, R18.F32x2.HI_LO, 1 ;  /* 0x3f8000001212744b */ /* 0x004fce0000200000 */
[----:B------:R-:W-:Y:S08]  /*39e0*/  MUFU.RCP R6, R6 ;  /* 0x0000000600067308 */ /* 0x000ff00000001000 */
[----:B------:R-:W2:Y:S01]  /*39f0*/  MUFU.RCP R7, R7 ;  /* 0x0000000700077308 */ /* 0x000ea20000001000 */
[----:B-1----:R-:W-:-:S04]  /*3a00*/  FMUL2 R22, R22.F32x2.HI_LO, R78.F32x2.HI_LO ;  /* 0x0000004e1616724a */ /* 0x002fc80000000000 */
[----:B------:R-:W-:-:S03]  /*3a10*/  FMUL2 R22, R22.F32x2.HI_LO, R44.F32x2.HI_LO ;  /* 0x0000002c1616724a */ /* 0x000fc60000000000 */
[----:B------:R-:W-:Y:S01]  /*3a20*/  MUFU.RCP R96, R96 ;  /* 0x0000006000607308 */ /* 0x000fe20000001000 */
[----:B------:R-:W-:-:S07]  /*3a30*/  FMUL2 R22, R22.F32x2.HI_LO, R88.F32 ;  /* 0x000000581616724a */ /* 0x000fce0001000000 */
[----:B------:R-:W1:Y:S01]  /*3a40*/  MUFU.RCP R97, R97 ;  /* 0x0000006100617308 */ /* 0x000e620000001000 */
[----:B--2---:R-:W-:-:S04]  /*3a50*/  FMUL2 R6, R6.F32x2.HI_LO, R32.F32x2.HI_LO ;  /* 0x000000200606724a */ /* 0x004fc80000000000 */
[----:B------:R-:W-:-:S03]  /*3a60*/  FMUL2 R6, R6.F32x2.HI_LO, R60.F32x2.HI_LO ;  /* 0x0000003c0606724a */ /* 0x000fc60000000000 */
[----:B------:R-:W-:Y:S01]  /*3a70*/  MUFU.RCP R94, R94 ;  /* 0x0000005e005e7308 */ /* 0x000fe20000001000 */
[----:B------:R-:W-:-:S07]  /*3a80*/  FMUL2 R6, R6.F32x2.HI_LO, R88.F32 ;  /* 0x000000580606724a */ /* 0x000fce0001000000 */
        /* <DEDUP_REMOVED lines=12> */
[----:B------:R-:W-:Y:S01]  /*3b50*/  FMUL2 R100, R100.F32x2.HI_LO, R2.F32x2.HI_LO ;  /* 0x000000026464724a */ /* 0x000fe20000000000 */
[-C--:B------:R-:W-:Y:S02]  /*3b60*/  FMNMX.NAN R3, |R20|, |R4|.reuse, !PT ;  /* 0x4000000414037209 */ /* 0x080fe40007820200 */
[----:B------:R-:W-:Y:S01]  /*3b70*/  MUFU.RCP R8, R8 ;  /* 0x0000000800087308 */ /* 0x000fe20000001000 */
[----:B------:R-:W-:Y:S01]  /*3b80*/  F2FP.SATFINITE.E2M1.F32.PACK_AB_MERGE_C R4, R5, R4, RZ ;  /* 0x000000040504723e */ /* 0x000fe200042070ff */
[----:B------:R-:W-:Y:S01]  /*3b90*/  FMUL2 R100, R100.F32x2.HI_LO, R88.F32 ;  /* 0x000000586464724a */ /* 0x000fe20001000000 */
[----:B------:R-:W-:Y:S02]  /*3ba0*/  FMNMX.NAN R2, |R23|, |R7|, !PT ;  /* 0x4000000717027209 */ /* 0x000fe40007820200 */
[----:B------:R-:W-:-:S03]  /*3bb0*/  PRMT R4, R4, 0x7054, RZ ;  /* 0x0000705404047816 */ /* 0x000fc600000000ff */
        /* <DEDUP_REMOVED lines=21> */
[----:B--2---:R-:W-:Y:S01]  /*3d10*/  FMUL2 R14, R14.F32x2.HI_LO, R24.F32x2.HI_LO ;  /* 0x000000180e0e724a */ /* 0x004fe20000000000 */
[C---:B------:R-:W-:Y:S02]  /*3d20*/  FMNMX.NAN R24, |R21|.reuse, |R5|, !PT ;  /* 0x4000000515187209 */ /* 0x040fe40007820200 */
[----:B------:R-:W-:Y:S01]  /*3d30*/  F2FP.SATFINITE.E2M1.F32.PACK_AB_MERGE_C R25, R21, R20, RZ ;  /* 0x000000141519723e */ /* 0x000fe200042070ff */
[----:B------:R-:W-:Y:S01]  /*3d40*/  FMUL2 R14, R14.F32x2.HI_LO, R52.F32x2.HI_LO ;  /* 0x000000340e0e724a */ /* 0x000fe20000000000 */
[----:B------:R-:W-:Y:S02]  /*3d50*/  F2FP.SATFINITE.E2M1.F32.PACK_AB_MERGE_C R5, R23, R22, RZ ;  /* 0x000000161705723e */ /* 0x000fe400042070ff */
[----:B------:R-:W-:Y:S01]  /*3d60*/  MUFU.RCP R98, R98 ;  /* 0x0000006200627308 */ /* 0x000fe20000001000 */
[----:B------:R-:W-:Y:S01]  /*3d70*/  FMNMX.NAN R21, |R22|, |R6|, !PT ;  /* 0x4000000616157209 */ /* 0x000fe20007820200 */
[----:B------:R-:W-:Y:S01]  /*3d80*/  FMUL2 R14, R14.F32x2.HI_LO, R88.F32 ;  /* 0x000000580e0e724a */ /* 0x000fe20001000000 */
[----:B------:R-:W-:-:S02]  /*3d90*/  F2FP.SATFINITE.E2M1.F32.PACK_AB_MERGE_C R22, R97, R96, RZ ;  /* 0x000000606116723e */ /* 0x000fc400042070ff */
[----:B------:R-:W-:Y:S02]  /*3da0*/  F2FP.SATFINITE.E2M1.F32.PACK_AB_MERGE_C R6, R7, R6, RZ ;  /* 0x000000060706723e */ /* 0x000fe400042070ff */
[----:B------:R-:W-:Y:S01]  /*3db0*/  PRMT R22, R22, 0x7604, RZ ;  /* 0x0000760416167816 */ /* 0x000fe200000000ff */
[----:B------:R-:W2:Y:S01]  /*3dc0*/  MUFU.RCP R99, R99 ;  /* 0x0000006300637308 */ /* 0x000ea20000001000 */
[----:B-1----:R-:W-:Y:S01]  /*3dd0*/  FMUL2 R12, R12.F32x2.HI_LO, R26.F32x2.HI_LO ;  /* 0x0000001a0c0c724a */ /* 0x002fe20000000000 */
[----:B------:R-:W-:Y:S02]  /*3de0*/  F2FP.SATFINITE.E2M1.F32.PACK_AB_MERGE_C R27, R95, R94, RZ ;  /* 0x0000005e5f1b723e */ /* 0x000fe400042070ff */
[----:B------:R-:W-:Y:S01]  /*3df0*/  FMNMX.NAN R20, |R91|, |R9|, !PT ;  /* 0x400000095b147209 */ /* 0x000fe20007820200 */
[----:B------:R-:W-:Y:S01]  /*3e00*/  FMUL2 R12, R12.F32x2.HI_LO, R58.F32x2.HI_LO ;  /* 0x0000003a0c0c724a */ /* 0x000fe20000000000 */
[----:B------:R-:W-:Y:S02]  /*3e10*/  PRMT R27, R27, 0x7054, RZ ;  /* 0x000070541b1b7816 */ /* 0x000fe400000000ff */
[----:B------:R-:W-:Y:S01]  /*3e20*/  MUFU.RCP R16, R16 ;  /* 0x0000001000107308 */ /* 0x000fe20000001000 */
[----:B------:R-:W-:Y:S01]  /*3e30*/  FMUL2 R12, R12.F32x2.HI_LO, R88.F32 ;  /* 0x000000580c0c724a */ /* 0x000fe20001000000 */
[----:B------:R-:W-:-:S02]  /*3e40*/  F2FP.SATFINITE.E2M1.F32.PACK_AB_MERGE_C R7, R9, R8, RZ ;  /* 0x000000080907723e */ /* 0x000fc400042070ff */
[----:B------:R-:W-:Y:S02]  /*3e50*/  FMNMX.NAN R23, |R90|, |R8|, !PT ;  /* 0x400000085a177209 */ /* 0x000fe40007820200 */
[----:B------:R-:W-:Y:S02]  /*3e60*/  FMNMX.NAN R9, |R92|, |R10|, !PT ;  /* 0x4000000a5c097209 */ /* 0x000fe40007820200 */
[----:B------:R-:W1:Y:S01]  /*3e70*/  MUFU.RCP R17, R17 ;  /* 0x0000001100117308 */ /* 0x000e620000001000 */
[----:B--2---:R-:W-:Y:S01]  /*3e80*/  FMUL2 R98, R98.F32x2.HI_LO, R68.F32x2.HI_LO ;  /* 0x000000446262724a */ /* 0x004fe20000000000 */
[----:B------:R-:W-:Y:S02]  /*3e90*/  FMNMX.NAN R8, |R93|, |R11|, !PT ;  /* 0x4000000b5d087209 */ /* 0x000fe40007820200 */
[----:B------:R-:W-:Y:S01]  /*3ea0*/  F2FP.SATFINITE.E2M1.F32.PACK_AB_MERGE_C R10, R11, R10, RZ ;  /* 0x0000000a0b0a723e */ /* 0x000fe200042070ff */
[----:B------:R-:W-:Y:S01]  /*3eb0*/  FMUL2 R98, R98.F32x2.HI_LO, R38.F32x2.HI_LO ;  /* 0x000000266262724a */ /* 0x000fe20000000000 */
[----:B------:R-:W-:-:S02]  /*3ec0*/  LOP3.LUT R11, R22, R27, RZ, 0xfc, !PT ;  /* 0x0000001b160b7212 */ /* 0x000fc400078efcff */
[----:B------:R-:W-:Y:S01]  /*3ed0*/  MUFU.RCP R18, R18 ;  /* 0x0000001200127308 */ /* 0x000fe20000001000 */
[----:B------:R-:W-:Y:S01]  /*3ee0*/  F2FP.SATFINITE.E2M1.F32.PACK_AB_MERGE_C R26, R13, R12, RZ ;  /* 0x0000000c0d1a723e */ /* 0x000fe200042070ff */
[----:B------:R-:W-:Y:S01]  /*3ef0*/  FMUL2 R98, R98.F32x2.HI_LO, R88.F32 ;  /* 0x000000586262724a */ /* 0x000fe20001000000 */
[----:B------:R-:W-:Y:S02]  /*3f00*/  F2FP.SATFINITE.E2M1.F32.PACK_AB_MERGE_C R27, R15, R14, RZ ;  /* 0x0000000e0f1b723e */ /* 0x000fe400042070ff */
[----:B------:R-:W-:Y:S02]  /*3f10*/  FMNMX3.NAN R24, |R95|, |R13|, R24, !PT ;  /* 0x4000000d5f187276 */ /* 0x000fe40007820218 */
[----:B------:R-:W-:Y:S01]  /*3f20*/  PRMT R22, R25, 0x7054, RZ ;  /* 0x0000705419167816 */ /* 0x000fe200000000ff */
[----:B------:R-:W2:Y:S01]  /*3f30*/  MUFU.RCP R19, R19 ;  /* 0x0000001300137308 */ /* 0x000ea20000001000 */
[----:B-1----:R-:W-:Y:S01]  /*3f40*/  FMUL2 R16, R16.F32x2.HI_LO, R84.F32x2.HI_LO ;  /* 0x000000541010724a */ /* 0x002fe20000000000 */
[----:B------:R-:W-:-:S02]  /*3f50*/  PRMT R13, R5, 0x7604, RZ ;  /* 0x00007604050d7816 */ /* 0x000fc400000000ff */
[----:B------:R-:W-:Y:S01]  /*3f60*/  PRMT R26, R26, 0x7054, RZ ;  /* 0x000070541a1a7816 */ /* 0x000fe200000000ff */
[----:B------:R-:W-:Y:S01]  /*3f70*/  FMUL2 R16, R16.F32x2.HI_LO, R54.F32x2.HI_LO ;  /* 0x000000361010724a */ /* 0x000fe20000000000 */
[----:B------:R-:W-:Y:S02]  /*3f80*/  PRMT R5, R27, 0x7604, RZ ;  /* 0x000076041b057816 */ /* 0x000fe400000000ff */
[----:B------:R-:W-:Y:S01]  /*3f90*/  PRMT R25, R6, 0x7604, RZ ;  /* 0x0000760406197816 */ /* 0x000fe200000000ff */
[----:B------:R-:W-:Y:S01]  /*3fa0*/  FMUL2 R16, R16.F32x2.HI_LO, R88.F32 ;  /* 0x000000581010724a */ /* 0x000fe20001000000 */
[----:B------:R-:W-:Y:S02]  /*3fb0*/  LOP3.LUT R22, R13, R22, RZ, 0xfc, !PT ;  /* 0x000000160d167212 */ /* 0x000fe400078efcff */
[C---:B------:R-:W-:Y:S02]  /*3fc0*/  F2FP.SATFINITE.E2M1.F32.PACK_AB_MERGE_C R6, R99.reuse, R98, RZ ;  /* 0x000000626306723e */ /* 0x040fe400042070ff */
[----:B------:R-:W-:-:S02]  /*3fd0*/  FMNMX3.NAN R13, |R99|, |R17|, R20, !PT ;  /* 0x40000011630d7276 */ /* 0x000fc40007820214 */
[----:B------:R-:W-:Y:S01]  /*3fe0*/  F2FP.SATFINITE.E2M1.F32.PACK_AB_MERGE_C R91, R91, R90, RZ ;  /* 0x0000005a5b5b723e */ /* 0x000fe200042070ff */
[----:B--2---:R-:W-:Y:S01]  /*3ff0*/  FMUL2 R18, R18.F32x2.HI_LO, R82.F32x2.HI_LO ;  /* 0x000000521212724a */ /* 0x004fe20000000000 */
[----:B------:R-:W-:Y:S02]  /*4000*/  LOP3.LUT R5, R5, R26, RZ, 0xfc, !PT ;  /* 0x0000001a05057212 */ /* 0x000fe400078efcff */
[----:B------:R-:W-:Y:S01]  /*4010*/  LOP3.LUT R4, R25, R4, RZ, 0xfc, !PT ;  /* 0x0000000419047212 */ /* 0x000fe200078efcff */
[----:B------:R-:W-:Y:S01]  /*4020*/  FMUL2 R18, R18.F32x2.HI_LO, R48.F32x2.HI_LO ;  /* 0x000000301212724a */ /* 0x000fe20000000000 */
[----:B------:R-:W-:Y:S02]  /*4030*/  F2FP.SATFINITE.E2M1.F32.PACK_AB_MERGE_C R20, R17, R16, RZ ;  /* 0x000000101114723e */ /* 0x000fe400042070ff */
[----:B------:R-:W-:Y:S01]  /*4040*/  LOP3.LUT R6, R11, 0xff, R6, 0xf8, !PT ;  /* 0x000000ff0b067812 */ /* 0x000fe200078ef806 */
[----:B------:R-:W-:Y:S01]  /*4050*/  FMUL2 R18, R18.F32x2.HI_LO, R88.F32 ;  /* 0x000000581212724a */ /* 0x000fe20001000000 */
[----:B------:R-:W-:-:S02]  /*4060*/  F2FP.SATFINITE.E2M1.F32.PACK_AB_MERGE_C R17, R101, R100, RZ ;  /* 0x000000646511723e */ /* 0x000fc400042070ff */
[----:B------:R-:W-:Y:S02]  /*4070*/  F2FP.SATFINITE.E2M1.F32.PACK_AB_MERGE_C R93, R93, R92, RZ ;  /* 0x0000005c5d5d723e */ /* 0x000fe400042070ff */
[----:B------:R-:W-:Y:S02]  /*4080*/  LOP3.LUT R22, R22, 0xff, R91, 0xf8, !PT ;  /* 0x000000ff16167812 */ /* 0x000fe400078ef85b */
[----:B------:R-:W-:Y:S02]  /*4090*/  LOP3.LUT R20, R5, 0xff, R20, 0xf8, !PT ;  /* 0x000000ff05147812 */ /* 0x000fe400078ef814 */
[----:B------:R-:W-:Y:S02]  /*40a0*/  F2FP.SATFINITE.E2M1.F32.PACK_AB_MERGE_C R11, R19, R18, RZ ;  /* 0x00000012130b723e */ /* 0x000fe400042070ff */
[----:B------:R-:W-:Y:S02]  /*40b0*/  LOP3.LUT R7, R4, 0xff, R7, 0xf8, !PT ;  /* 0x000000ff04077812 */ /* 0x000fe400078ef807 */
[----:B------:R-:W-:-:S02]  /*40c0*/  PRMT R4, R17, 0x6540, R6 ;  /* 0x0000654011047816 */ /* 0x000fc40000000006 */
[----:B------:R-:W-:Y:S02]  /*40d0*/  PRMT R5, R93, 0x6540, R22 ;  /* 0x000065405d057816 */ /* 0x000fe40000000016 */
[----:B------:R-:W-:Y:S02]  /*40e0*/  PRMT R6, R11, 0x6540, R20 ;  /* 0x000065400b067816 */ /* 0x000fe40000000014 */
[----:B------:R-:W-:Y:S02]  /*40f0*/  PRMT R7, R10, 0x6540, R7 ;  /* 0x000065400a077816 */ /* 0x000fe40000000007 */
[----:B------:R-:W-:Y:S02]  /*4100*/  FMNMX3.NAN R23, |R98|, |R16|, R23, !PT ;  /* 0x4000001062177276 */ /* 0x000fe40007820217 */
[----:B------:R-:W-:Y:S01]  /*4110*/  FMNMX3.NAN R12, |R94|, |R12|, R3, !PT ;  /* 0x4000000c5e0c7276 */ /* 0x000fe20007820203 */
[----:B------:R1:W-:Y:S01]  /*4120*/  STS.128 [R107+0x4400], R4 ;  /* 0x004400046b007388 */ /* 0x0003e20000000c00 */
[----:B------:R-:W-:-:S02]  /*4130*/  FMNMX3.NAN R8, |R101|, |R19|, R8, !PT ;  /* 0x4000001365087276 */ /* 0x000fc40007820208 */
[----:B------:R-:W-:Y:S01]  /*4140*/  FMNMX3.NAN R15, |R97|, |R15|, R2, !PT ;  /* 0x4000000f610f7276 */ /* 0x000fe20007820202 */
[----:B------:R2:W-:Y:S06]  /*4150*/  MEMBAR.ALL.CTA ;  /* 0x0000000000007992 */ /* 0x0005ec0000008000 */
[----:B--2---:R-:W2:Y:S01]  /*4160*/  FENCE.VIEW.ASYNC.S ;  /* 0x00000000000073c6 */ /* 0x004ea20000000000 */
[----:B------:R-:W-:Y:S02]  /*4170*/  FMNMX3.NAN R9, |R100|, |R18|, R9, !PT ;  /* 0x4000001264097276 */ /* 0x000fe40007820209 */
[----:B------:R-:W-:-:S02]  /*4180*/  FMNMX3.NAN R14, |R96|, |R14|, R21, !PT ;  /* 0x4000000e600e7276 */ /* 0x000fc40007820215 */
[----:B------:R-:W-:Y:S02]  /*4190*/  FMNMX.NAN R13, R13, R24, !PT ;  /* 0x000000180d0d7209 */ /* 0x000fe40007820000 */
[----:B------:R-:W-:Y:S02]  /*41a0*/  FMNMX.NAN R12, R23, R12, !PT ;  /* 0x0000000c170c7209 */ /* 0x000fe40007820000 */
[----:B------:R-:W-:Y:S02]  /*41b0*/  FMNMX3.NAN R8, R8, R15, R13, !PT ;  /* 0x0000000f08087276 */ /* 0x000fe4000782000d */
[----:B------:R-:W-:-:S04]  /*41c0*/  FMNMX3.NAN R9, R9, R14, R12, !PT ;  /* 0x0000000e09097276 */ /* 0x000fc8000782000c */
[----:B------:R-:W-:-:S04]  /*41d0*/  FMNMX3.NAN R9, R9, R8, RZ, !PT ;  /* 0x0000000809097276 */ /* 0x000fc800078200ff */
[----:B------:R-:W-:Y:S01]  /*41e0*/  FMNMX R128, R9, R128, !PT ;  /* 0x0000008009807209 */ /* 0x000fe20007800000 */
[----:B--2---:R-:W-:Y:S06]  /*41f0*/  BAR.SYNC.DEFER_BLOCKING 0x2, 0x80 ;  /* 0x0082000000007b1d */ /* 0x004fec0000010000 */
[----:B-1----:R-:W-:Y:S05]  /*4200*/  @P2 BRA `(.L_x_56) ;  /* 0x0000000000442947 */ /* 0x002fea0003800000 */
[----:B------:R-:W-:Y:S01]  /*4210*/  IMAD R122, R89, 0x4, R122 ;  /* 0x00000004597a7824 */ /* 0x000fe200078e027a */
[----:B------:R-:W-:Y:S01]  /*4220*/  UIADD3 UR12, UP0, UPT, UR10, 0x2c0, URZ ;  /* 0x000002c00a0c7890 */ /* 0x000fe2000ff1e0ff */
[----:B------:R-:W-:Y:S02]  /*4230*/  PLOP3.LUT P0, PT, PT, PT, PT, 0x80, 0x8 ;  /* 0x000000000008781c */ /* 0x000fe40003f0f070 */
[----:B------:R-:W-:Y:S01]  /*4240*/  IADD3 R2, PT, PT, R87, 0x4400, RZ ;  /* 0x0000440057027810 */ /* 0x000fe20007ffe0ff */
[----:B------:R-:W-:Y:S01]  /*4250*/  IMAD.SHL.U32 R122, R122, 0x20, RZ ;  /* 0x000000207a7a7824 */ /* 0x000fe200078e00ff */
[----:B------:R-:W-:-:S12]  /*4260*/  UIADD3.X UR13, UPT, UPT, URZ, UR11, URZ, UP0, !UPT ;  /* 0x0000000bff0d7290 */ /* 0x000fd800087fe4ff */
.L_x_57:
        /* <DEDUP_REMOVED lines=10> */
[----:B------:R0:W-:Y:S02]  /*4310*/  UTMACMDFLUSH ;  /* 0x00000000000079b7 */ /* 0x0001e40000000000 */
.L_x_56:
[----:B------:R-:W-:Y:S01]  /*4320*/  BAR.SYNC.DEFER_BLOCKING 0x2, 0x80 ;  /* 0x0082000000007b1d */ /* 0x000fe20000010000 */
[----:B------:R-:W-:Y:S02]  /*4330*/  IADD3 R126, PT, PT, R126, 0x1, RZ ;  /* 0x000000017e7e7810 */ /* 0x000fe40007ffe0ff */
[----:B------:R-:W-:-:S03]  /*4340*/  IADD3 R127, PT, PT, R127, -0x1, RZ ;  /* 0xffffffff7f7f7810 */ /* 0x000fc60007ffe0ff */
[----:B------:R-:W-:Y:S05]  /*4350*/  @!P3 BRA `(.L_x_58) ;  /* 0xffffffe800a0b947 */ /* 0x000fea000383ffff */
[-C--:B------:R-:W-:Y:S01]  /*4360*/  LEA R3, R108, R87.reuse, 0x3 ;  /* 0x000000576c037211 */ /* 0x080fe200078e18ff */
[----:B------:R-:W-:Y:S01]  /*4370*/  BSSY B0, `(.L_x_59) ;  /* 0x0000005000007945 */ /* 0x000fe20003800000 */
[----:B------:R-:W-:Y:S02]  /*4380*/  SHF.L.U32 R4, R106, 0x1f, RZ ;  /* 0x0000001f6a047819 */ /* 0x000fe400000006ff */
[----:B------:R-:W-:Y:S02]  /*4390*/  LEA R91, R108, R87, 0x4 ;  /* 0x000000576c5b7211 */ /* 0x000fe400078e20ff */
[----:B------:R-:W1:Y:S02]  /*43a0*/  SYNCS.PHASECHK.TRANS64.TRYWAIT P0, [R3+URZ+0x50], R4 ;  /* 0x00005004030075a7 */ /* 0x000e6400080011ff */
[----:B-1----:R-:W-:Y:S05]  /*43b0*/  @!P0 BRA `(.L_x_60) ;  /* 0x0000000800c08947 */ /* 0x002fea0003800000 */
.L_x_92:
[----:B------:R-:W-:Y:S05]  /*43c0*/  BSYNC B0 ;  /* 0x0000000000007941 */ /* 0x000fea0003800000 */
.L_x_59:
[----:B------:R-:W2:Y:S01]  /*43d0*/  LDS.128 R88, [R91+0x36410] ;  /* 0x036410005b587984 */ /* 0x000ea20000000c00 */
[----:B------:R-:W-:Y:S01]  /*43e0*/  CREDUX.MAXABS.F32.NAN UR4, R128 ;  /* 0x00000000800472cc */ /* 0x000fe20000006400 */
[----:B------:R-:W-:Y:S01]  /*43f0*/  BSSY.RECONVERGENT B0, `(.L_x_61) ;  /* 0x0000013000007945 */ /* 0x000fe20003800200 */
[----:B------:R-:W-:Y:S01]  /*4400*/  ISETP.NE.AND P0, PT, R102, RZ, PT ;  /* 0x000000ff6600720c */ /* 0x000fe20003f05270 */
[----:B------:R3:W-:Y:S06]  /*4410*/  MEMBAR.ALL.CTA ;  /* 0x0000000000007992 */ /* 0x0007ec0000008000 */
[----:B---3--:R-:W3:Y:S01]  /*4420*/  FENCE.VIEW.ASYNC.S ;  /* 0x00000000000073c6 */ /* 0x008ee20000000000 */
[----:B------:R-:W-:-:S03]  /*4430*/  VIADD R108, R108, 0x1 ;  /* 0x000000016c6c7836 */ /* 0x000fc60000000000 */
[----:B-1----:R-:W-:Y:S01]  /*4440*/  IMAD.U32 R5, RZ, RZ, UR4 ;  /* 0x00000004ff057e24 */ /* 0x002fe2000f8e00ff */
[----:B---3--:R1:W-:Y:S04]  /*4450*/  SYNCS.ARRIVE.TRANS64.ART0 RZ, [R3+URZ+0x60], R0 ;  /* 0x0000600003ff79a7 */ /* 0x0083e800085000ff */
[----:B------:R1:W-:Y:S01]  /*4460*/  @!P0 STS [R118+0x36400], R5 ;  /* 0x0364000576008388 */ /* 0x0003e20000000800 */
[----:B------:R-:W-:Y:S01]  /*4470*/  BAR.SYNC.DEFER_BLOCKING 0x2, 0x80 ;  /* 0x0082000000007b1d */ /* 0x000fe20000010000 */
[----:B------:R-:W-:-:S13]  /*4480*/  LOP3.LUT P0, RZ, R120, R102, RZ, 0xfc, !PT ;  /* 0x0000006678ff7212 */ /* 0x000fda000780fcff */
[----:B------:R-:W-:Y:S05]  /*4490*/  @P0 BRA `(.L_x_62) ;  /* 0x0000000000200947 */ /* 0x000fea0003800000 */
[----:B------:R-:W-:Y:S01]  /*44a0*/  IMAD.U32 R87, RZ, RZ, UR7 ;  /* 0x00000007ff577e24 */ /* 0x000fe2000f8e00ff */
[----:B------:R-:W3:Y:S04]  /*44b0*/  LDCU.64 UR4, c[0x0][0x740] ;  /* 0x0000e800ff0477ac */ /* 0x000ee80008000a00 */
[----:B-1----:R-:W1:Y:S01]  /*44c0*/  LDS.128 R4, [R87+0x36400] ;  /* 0x0364000057047984 */ /* 0x002e620000000c00 */
[----:B---3--:R-:W-:-:S04]  /*44d0*/  LEA R2, P0, R103, UR4, 0x2 ;  /* 0x0000000467027c11 */ /* 0x008fc8000f8010ff */
[----:B------:R-:W-:Y:S02]  /*44e0*/  LEA.HI.X R3, R103, UR5, R86, 0x2, P0 ;  /* 0x0000000567037c11 */ /* 0x000fe400080f1456 */
[----:B-1----:R-:W-:-:S04]  /*44f0*/  FMNMX3 R4, R4, RZ, R5, !PT ;  /* 0x000000ff04047276 */ /* 0x002fc80007800005 */
[----:B------:R-:W-:-:S05]  /*4500*/  FMNMX3 R7, R4, R6, R7, !PT ;  /* 0x0000000604077276 */ /* 0x000fca0007800007 */
[----:B------:R3:W-:Y:S02]  /*4510*/  REDG.E.MAX.S32.STRONG.GPU desc[UR22][R2.64], R7 ;  /* 0x000000070200798e */ /* 0x0007e4000d12e316 */
.L_x_62:
[----:B------:R-:W-:Y:S05]  /*4520*/  BSYNC.RECONVERGENT B0 ;  /* 0x0000000000007941 */ /* 0x000fea0003800200 */
.L_x_61:
[----:B--2---:R-:W-:Y:S02]  /*4530*/  ISETP.NE.AND P0, PT, R91, 0x1, PT ;  /* 0x000000015b00780c */ /* 0x004fe40003f05270 */
[----:B------:R-:W-:-:S04]  /*4540*/  ISETP.NE.AND P1, PT, R108, 0x2, PT ;  /* 0x000000026c00780c */ /* 0x000fc80003f25270 */
[----:B-1-3--:R-:W-:Y:S02]  /*4550*/  SEL R3, RZ, 0x1, P1 ;  /* 0x00000001ff037807 */ /* 0x00afe40000800000 */
[----:B------:R-:W-:Y:S02]  /*4560*/  SEL R108, R108, RZ, P1 ;  /* 0x000000ff6c6c7207 */ /* 0x000fe40000800000 */
[----:B------:R-:W-:-:S03]  /*4570*/  LOP3.LUT R106, R106, R3, RZ, 0x3c, !PT ;  /* 0x000000036a6a7212 */ /* 0x000fc600078e3cff */
[----:B------:R-:W-:Y:S05]  /*4580*/  @!P0 BRA `(.L_x_63) ;  /* 0xffffffe400cc8947 */ /* 0x000fea000383ffff */
.L_x_50:
[----:B------:R-:W-:-:S13]  /*4590*/  ISETP.NE.AND P0, PT, R120, RZ, PT ;  /* 0x000000ff7800720c */ /* 0x000fda0003f05270 */
[----:B------:R-:W-:Y:S05]  /*45a0*/  @P0 BRA `(.L_x_64) ;  /* 0x00000000001c0947 */ /* 0x000fea0003800000 */
[----:B------:R-:W2:Y:S01]  /*45b0*/  S2UR UR4, SR_CgaCtaId ;  /* 0x00000000000479c3 */ /* 0x000ea20000008800 */
[----:B------:R-:W-:Y:S01]  /*45c0*/  ELECT P1, URZ, PT ;  /* 0x0000000000ff782f */ /* 0x000fe20003820000 */
[----:B------:R-:W-:Y:S01]  /*45d0*/  HFMA2 R2, -RZ, RZ, 0, 5.9604644775390625e-08 ;  /* 0x00000001ff027431 */ /* 0x000fe200000001ff */
[----:B------:R-:W-:-:S05]  /*45e0*/  UMOV UR5, 0x40 ;  /* 0x0000004000057882 */ /* 0x000fca0000000000 */
[----:B------:R-:W-:Y:S01]  /*45f0*/  UVIRTCOUNT.DEALLOC.SMPOOL 0x80 ;  /* 0x000000800000784c */ /* 0x000fe20000000000 */
[----:B--2---:R-:W-:-:S09]  /*4600*/  ULEA UR4, UR4, UR5, 0x18 ;  /* 0x0000000504047291 */ /* 0x004fd2000f8ec0ff */
[----:B------:R2:W-:Y:S03]  /*4610*/  @P1 STS.U8 [UR4], R2 ;  /* 0x00000002ff001988 */ /* 0x0005e60008000004 */
.L_x_64:
[----:B------:R-:W-:Y:S06]  /*4620*/  BAR.SYNC.DEFER_BLOCKING 0x2, 0x80 ;  /* 0x0082000000007b1d */ /* 0x000fec0000010000 */
[----:B------:R-:W-:Y:S05]  /*4630*/  @P0 BRA `(.L_x_65) ;  /* 0x00000000009c0947 */ /* 0x000fea0003800000 */
[----:B------:R-:W4:Y:S01]  /*4640*/  S2UR UR5, SR_CgaCtaId ;  /* 0x00000000000579c3 */ /* 0x000f220000008800 */
[----:B------:R-:W-:Y:S01]  /*4650*/  NOP ;  /* 0x0000000000007918 */ /* 0x000fe20000000000 */
[----:B------:R-:W-:Y:S01]  /*4660*/  UMOV UR4, 0x50 ;  /* 0x0000005000047882 */ /* 0x000fe20000000000 */
[----:B------:R-:W-:Y:S01]  /*4670*/  LOP3.LUT R4, R119, 0xffff, RZ, 0xc0, !PT ;  /* 0x0000ffff77047812 */ /* 0x000fe200078ec0ff */
[----:B------:R-:W-:-:S03]  /*4680*/  IMAD.MOV.U32 R3, RZ, RZ, 0xffff ;  /* 0x0000ffffff037424 */ /* 0x000fc600078e00ff */
[----:B------:R-:W-:-:S04]  /*4690*/  SHF.R.U32.HI R4, RZ, 0x5, R4 ;  /* 0x00000005ff047819 */ /* 0x000fc80000011604 */
[----:B------:R-:W-:Y:S01]  /*46a0*/  SHF.L.U32 R3, R3, R4, RZ ;  /* 0x0000000403037219 */ /* 0x000fe200000006ff */
[----:B------:R-:W-:-:S05]  /*46b0*/  VIADD R5, R4, 0x10 ;  /* 0x0000001004057836 */ /* 0x000fca0000000000 */
[----:B------:R-:W-:Y:S01]  /*46c0*/  SHF.L.U32 R0, R0, R5, RZ ;  /* 0x0000000500007219 */ /* 0x000fe200000006ff */
[----:B----4-:R-:W-:-:S03]  /*46d0*/  ULEA UR5, UR5, UR4, 0x18 ;  /* 0x0000000405057291 */ /* 0x010fc6000f8ec0ff */
[----:B------:R-:W-:-:S04]  /*46e0*/  LOP3.LUT R5, R0, R3, RZ, 0xfc, !PT ;  /* 0x0000000300057212 */ /* 0x000fc800078efcff */
[C---:B------:R-:W-:Y:S02]  /*46f0*/  LOP3.LUT R3, R5.reuse, 0xffff, RZ, 0xc0, !PT ;  /* 0x0000ffff05037812 */ /* 0x040fe400078ec0ff */
[----:B--2---:R-:W2:Y:S02]  /*4700*/  LDS R2, [UR5] ;  /* 0x00000005ff027984 */ /* 0x004ea40008000800 */
[----:B--2---:R-:W-:-:S04]  /*4710*/  LOP3.LUT R0, R5, 0xffff, R2, 0x80, !PT ;  /* 0x0000ffff05007812 */ /* 0x004fc800078e8002 */
[----:B------:R-:W-:-:S13]  /*4720*/  ISETP.NE.AND P0, PT, R0, R3, PT ;  /* 0x000000030000720c */ /* 0x000fda0003f05270 */
[----:B------:R-:W-:Y:S05]  /*4730*/  @P0 BRA `(.L_x_66) ;  /* 0x0000000000500947 */ /* 0x000fea0003800000 */
[----:B------:R-:W-:Y:S02]  /*4740*/  SHF.R.U32.HI R0, RZ, 0x10, R2 ;  /* 0x00000010ff007819 */ /* 0x000fe40000011602 */
[----:B------:R-:W-:-:S04]  /*4750*/  SHF.R.U32.HI R3, RZ, 0x10, R5 ;  /* 0x00000010ff037819 */ /* 0x000fc80000011605 */
[----:B------:R-:W-:-:S04]  /*4760*/  LOP3.LUT R0, R0, R3, RZ, 0xc0, !PT ;  /* 0x0000000300007212 */ /* 0x000fc800078ec0ff */
[----:B------:R-:W-:-:S13]  /*4770*/  ISETP.NE.AND P0, PT, R0, R3, PT ;  /* 0x000000030000720c */ /* 0x000fda0003f05270 */
[----:B------:R-:W-:Y:S05]  /*4780*/  @P0 BRA `(.L_x_67) ;  /* 0x0000000000300947 */ /* 0x000fea0003800000 */
[----:B------:R-:W-:Y:S01]  /*4790*/  R2UR UR8, R5 ;  /* 0x00000000050872ca */ /* 0x000fe200000e0000 */
[----:B------:R-:W2:Y:S01]  /*47a0*/  S2R R2, SR_LANEID ;  /* 0x0000000000027919 */ /* 0x000ea20000000000 */
[----:B------:R-:W-:Y:S02]  /*47b0*/  VOTEU.ANY UR6, UPT, PT ;  /* 0x0000000000067886 */ /* 0x000fe400038e0100 */
[----:B------:R-:W-:-:S09]  /*47c0*/  UFLO.U32 UR6, UR6 ;  /* 0x00000006000672bd */ /* 0x000fd200080e0000 */
[----:B------:R-:W-:-:S06]  /*47d0*/  ULOP3.LUT UR8, URZ, UR8, URZ, 0x33, !UPT ;  /* 0x00000008ff087292 */ /* 0x000fcc000f8e33ff */
[----:B------:R-:W-:-:S04]  /*47e0*/  IMAD.U32 R0, RZ, RZ, UR8 ;  /* 0x00000008ff007e24 */ /* 0x000fc8000f8e00ff */
[----:B------:R-:W4:Y:S02]  /*47f0*/  REDUX UR4, R0 ;  /* 0x00000000000473c4 */ /* 0x000f240000000000 */
[----:B------:R1:W-:Y:S01]  /*4800*/  UTCATOMSWS.AND URZ, UR8 ;  /* 0x0000000800ff79e3 */ /* 0x0003e20008000000 */
[----:B--2---:R-:W-:Y:S01]  /*4810*/  ISETP.EQ.U32.AND P0, PT, R2, UR6, PT ;  /* 0x0000000602007c0c */ /* 0x004fe2000bf02070 */
[----:B----4-:R-:W-:-:S12]  /*4820*/  IMAD.U32 R2, RZ, RZ, UR4 ;  /* 0x00000004ff027e24 */ /* 0x010fd8000f8e00ff */
[----:B------:R1:W-:Y:S01]  /*4830*/  @P0 ATOMS.AND RZ, [UR5], R2 ;  /* 0x00000002ffff098c */ /* 0x0003e2000a800005 */
[----:B------:R-:W-:Y:S05]  /*4840*/  BRA `(.L_x_68) ;  /* 0x0000000000147947 */ /* 0x000fea0003800000 */
.L_x_67:
[----:B------:R-:W-:Y:S02]  /*4850*/  MOV R2, 0x4870 ;  /* 0x0000487000027802 */ /* 0x000fe40000000f00 */
[----:B-1-3--:R-:W-:Y:S05]  /*4860*/  CALL.REL.NOINC `($__internal_0_$__cuda_sm10x_tcgen05_guardrail_trap_col_being_dealloced_not_returned_by_alloc) ;  /* 0x0000000400ac7944 */ /* 0x00afea0003c00000 */
[----:B------:R-:W-:Y:S05]  /*4870*/  BRA `(.L_x_68) ;  /* 0x0000000000087947 */ /* 0x000fea0003800000 */
.L_x_66:
[----:B------:R-:W-:Y:S02]  /*4880*/  MOV R2, 0x48a0 ;  /* 0x000048a000027802 */ /* 0x000fe40000000f00 */
[----:B-1-3--:R-:W-:Y:S05]  /*4890*/  CALL.REL.NOINC `($__internal_2_$__cuda_sm10x_tcgen05_guardrail_trap_unallocated_columns_being_dealloced) ;  /* 0x0000000400b87944 */ /* 0x00afea0003c00000 */
.L_x_68:
[----:B------:R-:W-:Y:S01]  /*48a0*/  NOP ;  /* 0x0000000000007918 */ /* 0x000fe20000000000 */
.L_x_65:
[----:B------:R-:W-:-:S04]  /*48b0*/  DEPBAR.LE SB0, 0x0 ;  /* 0x000080000000791a */ /* 0x000fc80000000000 */
[----:B------:R-:W-:-:S04]  /*48c0*/  DEPBAR.LE SB0, 0x0 ;  /* 0x000080000000791a */ /* 0x000fc80000000000 */
[----:B-1----:R-:W-:Y:S05]  /*48d0*/  EXIT ;  /* 0x000000000000794d */ /* 0x002fea0003800000 */
.L_x_20:
[----:B------:R-:W-:-:S07]  /*48e0*/  MOV R20, R21 ;  /* 0x0000001500147202 */ /* 0x000fce0000000f00 */
.L_x_69:
[----:B----4-:R4:W3:Y:S02]  /*48f0*/  SYNCS.PHASECHK.TRANS64.TRYWAIT P0, [R14+URZ+0x60], R21 ;  /* 0x000060150e0075a7 */ /* 0x0108e400080011ff */
[----:B---3--:R-:W-:Y:S05]  /*4900*/  @!P0 NANOSLEEP.SYNCS 0x989680 ;  /* 0x009896800000895d */ /* 0x008fea0003900000 */
[----:B------:R-:W3:Y:S02]  /*4910*/  @!P0 SYNCS.PHASECHK.TRANS64 P0, [R14+URZ+0x60], R21 ;  /* 0x000060150e0085a7 */ /* 0x000ee400080010ff */
[----:B---3--:R-:W-:Y:S05]  /*4920*/  @!P0 BRA `(.L_x_69) ;  /* 0xfffffffc00f08947 */ /* 0x008fea000383ffff */
[----:B------:R-:W-:Y:S05]  /*4930*/  BRA `(.L_x_70) ;  /* 0xffffffc4005c7947 */ /* 0x000fea000383ffff */
.L_x_22:
[----:B------:R-:W-:-:S07]  /*4940*/  MOV R7, R6 ;  /* 0x0000000600077202 */ /* 0x000fce0000000f00 */
.L_x_71:
[----:B--2---:R2:W3:Y:S02]  /*4950*/  SYNCS.PHASECHK.TRANS64.TRYWAIT P0, [R2+URZ+0x60], R7 ;  /* 0x00006007020075a7 */ /* 0x0044e400080011ff */
[----:B---3--:R-:W-:Y:S05]  /*4960*/  @!P0 NANOSLEEP.SYNCS 0x989680 ;  /* 0x009896800000895d */ /* 0x008fea0003900000 */
[----:B------:R-:W3:Y:S02]  /*4970*/  @!P0 SYNCS.PHASECHK.TRANS64 P0, [R2+URZ+0x60], R7 ;  /* 0x00006007020085a7 */ /* 0x000ee400080010ff */
[----:B---3--:R-:W-:Y:S05]  /*4980*/  @!P0 BRA `(.L_x_71) ;  /* 0xfffffffc00f08947 */ /* 0x008fea000383ffff */
[----:B------:R-:W-:Y:S05]  /*4990*/  BRA `(.L_x_72) ;  /* 0xffffffc800087947 */ /* 0x000fea000383ffff */
.L_x_23:
[----:B------:R-:W-:-:S07]  /*49a0*/  MOV R9, R8 ;  /* 0x0000000800097202 */ /* 0x000fce0000000f00 */
.L_x_73:
[----:B--2---:R2:W3:Y:S02]  /*49b0*/  SYNCS.PHASECHK.TRANS64.TRYWAIT P0, [R3+URZ+0x60], R9 ;  /* 0x00006009030075a7 */ /* 0x0044e400080011ff */
[----:B---3--:R-:W-:Y:S05]  /*49c0*/  @!P0 NANOSLEEP.SYNCS 0x989680 ;  /* 0x009896800000895d */ /* 0x008fea0003900000 */
[----:B------:R-:W3:Y:S02]  /*49d0*/  @!P0 SYNCS.PHASECHK.TRANS64 P0, [R3+URZ+0x60], R9 ;  /* 0x00006009030085a7 */ /* 0x000ee400080010ff */
[----:B---3--:R-:W-:Y:S05]  /*49e0*/  @!P0 BRA `(.L_x_73) ;  /* 0xfffffffc00f08947 */ /* 0x008fea000383ffff */
[----:B------:R-:W-:Y:S05]  /*49f0*/  BRA `(.L_x_15) ;  /* 0xffffffc8003c7947 */ /* 0x000fea000383ffff */
.L_x_25:
[----:B------:R-:W-:-:S07]  /*4a00*/  MOV R0, UR32 ;  /* 0x0000002000007c02 */ /* 0x000fce0008000f00 */
.L_x_74:
[----:B---3--:R3:W4:Y:S02]  /*4a10*/  SYNCS.PHASECHK.TRANS64.TRYWAIT P0, [R0+URZ+0x50], RZ ;  /* 0x000050ff000075a7 */ /* 0x00872400080011ff */
[----:B----4-:R-:W-:Y:S05]  /*4a20*/  @!P0 NANOSLEEP.SYNCS 0x989680 ;  /* 0x009896800000895d */ /* 0x010fea0003900000 */
[----:B------:R-:W4:Y:S02]  /*4a30*/  @!P0 SYNCS.PHASECHK.TRANS64 P0, [R0+URZ+0x50], RZ ;  /* 0x000050ff000085a7 */ /* 0x000f2400080010ff */
[----:B----4-:R-:W-:Y:S05]  /*4a40*/  @!P0 BRA `(.L_x_74) ;  /* 0xfffffffc00f08947 */ /* 0x010fea000383ffff */
[----:B------:R-:W-:Y:S05]  /*4a50*/  BRA `(.L_x_75) ;  /* 0xffffffc8003c7947 */ /* 0x000fea000383ffff */
.L_x_28:
[----:B------:R-:W-:Y:S02]  /*4a60*/  MOV R6, UR17 ;  /* 0x0000001100067c02 */ /* 0x000fe40008000f00 */
[----:B------:R-:W-:Y:S02]  /*4a70*/  MOV R7, UR17 ;  /* 0x0000001100077c02 */ /* 0x000fe40008000f00 */
[----:B------:R-:W-:-:S07]  /*4a80*/  MOV R3, UR5 ;  /* 0x0000000500037c02 */ /* 0x000fce0008000f00 */
.L_x_76:
[----:B--2---:R2:W3:Y:S02]  /*4a90*/  SYNCS.PHASECHK.TRANS64.TRYWAIT P0, [R3+URZ+0x20], R7 ;  /* 0x00002007030075a7 */ /* 0x0044e400080011ff */
[----:B---3--:R-:W-:Y:S05]  /*4aa0*/  @!P0 NANOSLEEP.SYNCS 0x989680 ;  /* 0x009896800000895d */ /* 0x008fea0003900000 */
[----:B------:R-:W3:Y:S02]  /*4ab0*/  @!P0 SYNCS.PHASECHK.TRANS64 P0, [R3+URZ+0x20], R7 ;  /* 0x00002007030085a7 */ /* 0x000ee400080010ff */
[----:B---3--:R-:W-:Y:S05]  /*4ac0*/  @!P0 BRA `(.L_x_76) ;  /* 0xfffffffc00f08947 */ /* 0x008fea000383ffff */
[----:B------:R-:W-:Y:S05]  /*4ad0*/  BRA `(.L_x_27) ;  /* 0xffffffcc00087947 */ /* 0x000fea000383ffff */
.L_x_30:
[----:B------:R-:W-:-:S07]  /*4ae0*/  MOV R5, R4 ;  /* 0x0000000400057202 */ /* 0x000fce0000000f00 */
.L_x_77:
[----:B--2---:R2:W4:Y:S02]  /*4af0*/  SYNCS.PHASECHK.TRANS64.TRYWAIT P0, [R3+URZ+0x50], R5 ;  /* 0x00005005030075a7 */ /* 0x00452400080011ff */
[----:B----4-:R-:W-:Y:S05]  /*4b00*/  @!P0 NANOSLEEP.SYNCS 0x989680 ;  /* 0x009896800000895d */ /* 0x010fea0003900000 */
[----:B------:R-:W4:Y:S02]  /*4b10*/  @!P0 SYNCS.PHASECHK.TRANS64 P0, [R3+URZ+0x50], R5 ;  /* 0x00005005030085a7 */ /* 0x000f2400080010ff */
[----:B----4-:R-:W-:Y:S05]  /*4b20*/  @!P0 BRA `(.L_x_77) ;  /* 0xfffffffc00f08947 */ /* 0x010fea000383ffff */
[----:B------:R-:W-:Y:S05]  /*4b30*/  BRA `(.L_x_78) ;  /* 0xffffffcc005c7947 */ /* 0x000fea000383ffff */
.L_x_32:
[----:B------:R-:W-:Y:S02]  /*4b40*/  MOV R2, UR4 ;  /* 0x0000000400027c02 */ /* 0x000fe40008000f00 */
[----:B--2---:R-:W-:Y:S02]  /*4b50*/  MOV R3, UR4 ;  /* 0x0000000400037c02 */ /* 0x004fe40008000f00 */
[----:B------:R-:W-:-:S07]  /*4b60*/  MOV R0, UR5 ;  /* 0x0000000500007c02 */ /* 0x000fce0008000f00 */
.L_x_79:
[----:B--2---:R2:W4:Y:S02]  /*4b70*/  SYNCS.PHASECHK.TRANS64.TRYWAIT P0, [R0+URZ+0x20], R3 ;  /* 0x00002003000075a7 */ /* 0x00452400080011ff */
[----:B----4-:R-:W-:Y:S05]  /*4b80*/  @!P0 NANOSLEEP.SYNCS 0x989680 ;  /* 0x009896800000895d */ /* 0x010fea0003900000 */
[----:B------:R-:W4:Y:S02]  /*4b90*/  @!P0 SYNCS.PHASECHK.TRANS64 P0, [R0+URZ+0x20], R3 ;  /* 0x00002003000085a7 */ /* 0x000f2400080010ff */
[----:B----4-:R-:W-:Y:S05]  /*4ba0*/  @!P0 BRA `(.L_x_79) ;  /* 0xfffffffc00f08947 */ /* 0x010fea000383ffff */
[----:B------:R-:W-:Y:S05]  /*4bb0*/  BRA `(.L_x_80) ;  /* 0xffffffcc00bc7947 */ /* 0x000fea000383ffff */
.L_x_34:
[----:B------:R-:W-:-:S07]  /*4bc0*/  MOV R2, UR12 ;  /* 0x0000000c00027c02 */ /* 0x000fce0008000f00 */
.L_x_81:
[----:B----4-:R4:W2:Y:S02]  /*4bd0*/  SYNCS.PHASECHK.TRANS64.TRYWAIT P0, [R2+URZ+0x50], RZ ;  /* 0x000050ff020075a7 */ /* 0x0108a400080011ff */
[----:B--2---:R-:W-:Y:S05]  /*4be0*/  @!P0 NANOSLEEP.SYNCS 0x989680 ;  /* 0x009896800000895d */ /* 0x004fea0003900000 */
[----:B------:R-:W2:Y:S02]  /*4bf0*/  @!P0 SYNCS.PHASECHK.TRANS64 P0, [R2+URZ+0x50], RZ ;  /* 0x000050ff020085a7 */ /* 0x000ea400080010ff */
[----:B--2---:R-:W-:Y:S05]  /*4c00*/  @!P0 BRA `(.L_x_81) ;  /* 0xfffffffc00f08947 */ /* 0x004fea000383ffff */
[----:B------:R-:W-:Y:S05]  /*4c10*/  BRA `(.L_x_82) ;  /* 0xffffffcc00d47947 */ /* 0x000fea000383ffff */
.L_x_37:
[----:B------:R-:W-:Y:S02]  /*4c20*/  MOV R8, UR13 ;  /* 0x0000000d00087c02 */ /* 0x000fe40008000f00 */
[----:B------:R-:W-:Y:S02]  /*4c30*/  MOV R9, UR13 ;  /* 0x0000000d00097c02 */ /* 0x000fe40008000f00 */
[----:B------:R-:W-:-:S07]  /*4c40*/  MOV R0, UR12 ;  /* 0x0000000c00007c02 */ /* 0x000fce0008000f00 */
.L_x_83:
[----:B--2---:R2:W4:Y:S02]  /*4c50*/  SYNCS.PHASECHK.TRANS64.TRYWAIT P0, [R0+URZ+0x48], R9 ;  /* 0x00004809000075a7 */ /* 0x00452400080011ff */
[----:B----4-:R-:W-:Y:S05]  /*4c60*/  @!P0 NANOSLEEP.SYNCS 0x989680 ;  /* 0x009896800000895d */ /* 0x010fea0003900000 */
[----:B------:R-:W4:Y:S02]  /*4c70*/  @!P0 SYNCS.PHASECHK.TRANS64 P0, [R0+URZ+0x48], R9 ;  /* 0x00004809000085a7 */ /* 0x000f2400080010ff */
[----:B----4-:R-:W-:Y:S05]  /*4c80*/  @!P0 BRA `(.L_x_83) ;  /* 0xfffffffc00f08947 */ /* 0x010fea000383ffff */
[----:B------:R-:W-:Y:S05]  /*4c90*/  BRA `(.L_x_36) ;  /* 0xffffffd400007947 */ /* 0x000fea000383ffff */
.L_x_39:
[----:B------:R-:W-:Y:S02]  /*4ca0*/  MOV R8, UR25 ;  /* 0x0000001900087c02 */ /* 0x000fe40008000f00 */
[----:B------:R-:W-:Y:S02]  /*4cb0*/  MOV R9, UR25 ;  /* 0x0000001900097c02 */ /* 0x000fe40008000f00 */
[----:B------:R-:W-:Y:S07]  /*4cc0*/  MOV R0, UR13 ;  /* 0x0000000d00007c02 */ /* 0x000fee0008000f00 */
.L_x_84:
[----:B--2---:R2:W4:Y:S02]  /*4cd0*/  SYNCS.PHASECHK.TRANS64.TRYWAIT P1, [R0+URZ], R9 ;  /* 0x00000009000075a7 */ /* 0x00452400080211ff */
[----:B----4-:R-:W-:Y:S05]  /*4ce0*/  @!P1 NANOSLEEP.SYNCS 0x989680 ;  /* 0x009896800000995d */ /* 0x010fea0003900000 */
[----:B------:R-:W4:Y:S02]  /*4cf0*/  @!P1 SYNCS.PHASECHK.TRANS64 P1, [R0+URZ], R9 ;  /* 0x00000009000095a7 */ /* 0x000f2400080210ff */
[----:B----4-:R-:W-:Y:S05]  /*4d00*/  @!P1 BRA `(.L_x_84) ;  /* 0xfffffffc00f09947 */ /* 0x010fea000383ffff */
[----:B------:R-:W-:Y:S05]  /*4d10*/  BRA `(.L_x_38) ;  /* 0xffffffd400647947 */ /* 0x000fea000383ffff */
.L_x_41:
[-C--:B------:R-:W-:Y:S02]  /*4d20*/  MOV R8, R4.reuse ;  /* 0x0000000400087202 */ /* 0x080fe40000000f00 */
[----:B------:R-:W-:-:S07]  /*4d30*/  MOV R9, R4 ;  /* 0x0000000400097202 */ /* 0x000fce0000000f00 */
.L_x_85:
[----:B----4-:R4:W3:Y:S02]  /*4d40*/  SYNCS.PHASECHK.TRANS64.TRYWAIT P0, [R3+URZ+0x50], R9 ;  /* 0x00005009030075a7 */ /* 0x0108e400080011ff */
[----:B---3--:R-:W-:Y:S05]  /*4d50*/  @!P0 NANOSLEEP.SYNCS 0x989680 ;  /* 0x009896800000895d */ /* 0x008fea0003900000 */
[----:B------:R-:W3:Y:S02]  /*4d60*/  @!P0 SYNCS.PHASECHK.TRANS64 P0, [R3+URZ+0x50], R9 ;  /* 0x00005009030085a7 */ /* 0x000ee400080010ff */
[----:B---3--:R-:W-:Y:S05]  /*4d70*/  @!P0 BRA `(.L_x_85) ;  /* 0xfffffffc00f08947 */ /* 0x008fea000383ffff */
[----:B------:R-:W-:Y:S05]  /*4d80*/  BRA `(.L_x_86) ;  /* 0xffffffd400c87947 */ /* 0x000fea000383ffff */
.L_x_43:
[----:B------:R-:W-:Y:S02]  /*4d90*/  MOV R2, UR35 ;  /* 0x0000002300027c02 */ /* 0x000fe40008000f00 */
[----:B----4-:R-:W-:Y:S02]  /*4da0*/  MOV R3, UR35 ;  /* 0x0000002300037c02 */ /* 0x010fe40008000f00 */
[----:B------:R-:W-:-:S07]  /*4db0*/  MOV R0, UR12 ;  /* 0x0000000c00007c02 */ /* 0x000fce0008000f00 */
.L_x_87:
[----:B--2---:R2:W4:Y:S02]  /*4dc0*/  SYNCS.PHASECHK.TRANS64.TRYWAIT P0, [R0+URZ+0x48], R3 ;  /* 0x00004803000075a7 */ /* 0x00452400080011ff */
[----:B----4-:R-:W-:Y:S05]  /*4dd0*/  @!P0 NANOSLEEP.SYNCS 0x989680 ;  /* 0x009896800000895d */ /* 0x010fea0003900000 */
[----:B------:R-:W4:Y:S02]  /*4de0*/  @!P0 SYNCS.PHASECHK.TRANS64 P0, [R0+URZ+0x48], R3 ;  /* 0x00004803000085a7 */ /* 0x000f2400080010ff */
[----:B----4-:R-:W-:Y:S05]  /*4df0*/  @!P0 BRA `(.L_x_87) ;  /* 0xfffffffc00f08947 */ /* 0x010fea000383ffff */
[----:B------:R-:W-:Y:S05]  /*4e00*/  BRA `(.L_x_33) ;  /* 0xffffffd400f07947 */ /* 0x000fea000383ffff */
.L_x_49:
[----:B-1----:R1:W2:Y:S02]  /*4e10*/  SYNCS.PHASECHK.TRANS64.TRYWAIT P0, [R87+URZ+0x50], RZ ;  /* 0x000050ff570075a7 */ /* 0x0022a400080011ff */
[----:B--2---:R-:W-:Y:S05]  /*4e20*/  @!P0 NANOSLEEP.SYNCS 0x989680 ;  /* 0x009896800000895d */ /* 0x004fea0003900000 */
[----:B------:R-:W2:Y:S02]  /*4e30*/  @!P0 SYNCS.PHASECHK.TRANS64 P0, [R87+URZ+0x50], RZ ;  /* 0x000050ff570085a7 */ /* 0x000ea400080010ff */
[----:B--2---:R-:W-:Y:S05]  /*4e40*/  @!P0 BRA `(.L_x_49) ;  /* 0xfffffffc00f08947 */ /* 0x004fea000383ffff */
[----:B------:R-:W-:Y:S05]  /*4e50*/  BRA `(.L_x_88) ;  /* 0xffffffd800c47947 */ /* 0x000fea000383ffff */
.L_x_51:
[----:B------:R-:W-:-:S07]  /*4e60*/  MOV R3, R2 ;  /* 0x0000000200037202 */ /* 0x000fce0000000f00 */
.L_x_89:
[----:B-1----:R1:W2:Y:S02]  /*4e70*/  SYNCS.PHASECHK.TRANS64.TRYWAIT P0, [R87+URZ+0x40], R3 ;  /* 0x00004003570075a7 */ /* 0x0022a400080011ff */
[----:B--2---:R-:W-:Y:S05]  /*4e80*/  @!P0 NANOSLEEP.SYNCS 0x989680 ;  /* 0x009896800000895d */ /* 0x004fea0003900000 */
[----:B------:R-:W2:Y:S02]  /*4e90*/  @!P0 SYNCS.PHASECHK.TRANS64 P0, [R87+URZ+0x40], R3 ;  /* 0x00004003570085a7 */ /* 0x000ea400080010ff */
[----:B--2---:R-:W-:Y:S05]  /*4ea0*/  @!P0 BRA `(.L_x_89) ;  /* 0xfffffffc00f08947 */ /* 0x004fea000383ffff */
[----:B------:R-:W-:Y:S05]  /*4eb0*/  BRA `(.L_x_90) ;  /* 0xffffffdc00b47947 */ /* 0x000fea000383ffff */
.L_x_60:
[----:B------:R-:W-:-:S07]  /*4ec0*/  MOV R5, R4 ;  /* 0x0000000400057202 */ /* 0x000fce0000000f00 */
.L_x_91:
[----:B-1----:R1:W2:Y:S02]  /*4ed0*/  SYNCS.PHASECHK.TRANS64.TRYWAIT P0, [R3+URZ+0x50], R5 ;  /* 0x00005005030075a7 */ /* 0x0022a400080011ff */
[----:B--2---:R-:W-:Y:S05]  /*4ee0*/  @!P0 NANOSLEEP.SYNCS 0x989680 ;  /* 0x009896800000895d */ /* 0x004fea0003900000 */
[----:B------:R-:W2:Y:S02]  /*4ef0*/  @!P0 SYNCS.PHASECHK.TRANS64 P0, [R3+URZ+0x50], R5 ;  /* 0x00005005030085a7 */ /* 0x000ea400080010ff */
[----:B--2---:R-:W-:Y:S05]  /*4f00*/  @!P0 BRA `(.L_x_91) ;  /* 0xfffffffc00f08947 */ /* 0x004fea000383ffff */
[----:B------:R-:W-:Y:S05]  /*4f10*/  BRA `(.L_x_92) ;  /* 0xfffffff400287947 */ /* 0x000fea000383ffff */
        .weak           $__internal_0_$__cuda_sm10x_tcgen05_guardrail_trap_col_being_dealloced_not_returned_by_alloc
        .type           $__internal_0_$__cuda_sm10x_tcgen05_guardrail_trap_col_being_dealloced_not_returned_by_alloc,@function
        .size           $__internal_0_$__cuda_sm10x_tcgen05_guardrail_trap_col_being_dealloced_not_returned_by_alloc,($__internal_1_$__cuda_sm10x_tcgen05_guardrail_trap_phase_invalid_during_alloc - $__internal_0_$__cuda_sm10x_tcgen05_guardrail_trap_col_being_dealloced_not_returned_by_alloc)
$__internal_0_$__cuda_sm10x_tcgen05_guardrail_trap_col_being_dealloced_not_returned_by_alloc:
[----:B------:R-:W-:Y:S05]  /*4f20*/  BPT.TRAP 0x1 ;  /* 0x000000040000795c */ /* 0x000fea0000300000 */
[----:B------:R-:W-:-:S04]  /*4f30*/  HFMA2 R3, -RZ, RZ, 0, 0 ;  /* 0x00000000ff037431 */ /* 0x000fc800000001ff */
[----:B------:R-:W-:Y:S05]  /*4f40*/  RET.REL.NODEC R2 `(kernel_cutlass_kernel_cudnngrouped_gemmgrouped_gemm_swiglugrouped_gemm_swiglu_quantBlockScaledContiguousGroupedGemmKernel_object_at__TiledMMA_ThrLayoutVMNK11110000_PermutationMNK____MMAAt_0) ;  /* 0xffffffb0022c7950 */ /* 0x000fea0003c3ffff */
        .weak           $__internal_1_$__cuda_sm10x_tcgen05_guardrail_trap_phase_invalid_during_alloc
        .type           $__internal_1_$__cuda_sm10x_tcgen05_guardrail_trap_phase_invalid_during_alloc,@function
        .size           $__internal_1_$__cuda_sm10x_tcgen05_guardrail_trap_phase_invalid_during_alloc,($__internal_2_$__cuda_sm10x_tcgen05_guardrail_trap_unallocated_columns_being_dealloced - $__internal_1_$__cuda_sm10x_tcgen05_guardrail_trap_phase_invalid_during_alloc)
$__internal_1_$__cuda_sm10x_tcgen05_guardrail_trap_phase_invalid_during_alloc:
[----:B------:R-:W-:Y:S05]  /*4f50*/  BPT.TRAP 0x1 ;  /* 0x000000040000795c */ /* 0x000fea0000300000 */
[----:B------:R-:W-:-:S04]  /*4f60*/  MOV R3, 0x0 ;  /* 0x0000000000037802 */ /* 0x000fc80000000f00 */
[----:B------:R-:W-:Y:S05]  /*4f70*/  RET.REL.NODEC R2 `(kernel_cutlass_kernel_cudnngrouped_gemmgrouped_gemm_swiglugrouped_gemm_swiglu_quantBlockScaledContiguousGroupedGemmKernel_object_at__TiledMMA_ThrLayoutVMNK11110000_PermutationMNK____MMAAt_0) ;  /* 0xffffffb002207950 */ /* 0x000fea0003c3ffff */
        .weak           $__internal_2_$__cuda_sm10x_tcgen05_guardrail_trap_unallocated_columns_being_dealloced
        .type           $__internal_2_$__cuda_sm10x_tcgen05_guardrail_trap_unallocated_columns_being_dealloced,@function
        .size           $__internal_2_$__cuda_sm10x_tcgen05_guardrail_trap_unallocated_columns_being_dealloced,(.L_x_96 - $__internal_2_$__cuda_sm10x_tcgen05_guardrail_trap_unallocated_columns_being_dealloced)
$__internal_2_$__cuda_sm10x_tcgen05_guardrail_trap_unallocated_columns_being_dealloced:
[----:B------:R-:W-:Y:S05]  /*4f80*/  BPT.TRAP 0x1 ;  /* 0x000000040000795c */ /* 0x000fea0000300000 */
[----:B------:R-:W-:-:S04]  /*4f90*/  HFMA2 R3, -RZ, RZ, 0, 0 ;  /* 0x00000000ff037431 */ /* 0x000fc800000001ff */
[----:B------:R-:W-:Y:S05]  /*4fa0*/  RET.REL.NODEC R2 `(kernel_cutlass_kernel_cudnngrouped_gemmgrouped_gemm_swiglugrouped_gemm_swiglu_quantBlockScaledContiguousGroupedGemmKernel_object_at__TiledMMA_ThrLayoutVMNK11110000_PermutationMNK____MMAAt_0) ;  /* 0xffffffb002147950 */ /* 0x000fea0003c3ffff */
.L_x_93:
[----:B------:R-:W-:-:S00]  /*4fb0*/  BRA `(.L_x_93) ;  /* 0xfffffffc00fc7947 */ /* 0x000fc0000383ffff */
[----:B------:R-:W-:-:S00]  /*4fc0*/  NOP ;  /* 0x0000000000007918 */ /* 0x000fc00000000000 */
        /* <DEDUP_REMOVED lines=11> */
.L_x_96:


//--------------------- .nv.shared.kernel_cutlass_kernel_cudnngrouped_gemmgrouped_gemm_swiglugrouped_gemm_swiglu_quantBlockScaledContiguousGroupedGemmKernel_object_at__TiledMMA_ThrLayoutVMNK11110000_PermutationMNK____MMAAt_0 --------------------------
	.section	.nv.shared.kernel_cutlass_kernel_cudnngrouped_gemmgrouped_gemm_swiglugrouped_gemm_swiglu_quantBlockScaledContiguousGroupedGemmKernel_object_at__TiledMMA_ThrLayoutVMNK11110000_PermutationMNK____MMAAt_0,"aw",@nobits
	.sectionflags	@""
	.align	1024
	.zero		1024


//--------------------- .nv.shared.reserved.0     --------------------------
	.section	.nv.shared.reserved.0,"aw",@nobits
	.align	8
	.weak		__nv_reservedSMEM_offset_0_alias
	.size		__nv_reservedSMEM_offset_0_alias, 0, 64
	.other		__nv_reservedSMEM_offset_0_alias,@"STO_CUDA_RESERVED_SHARED STV_DEFAULT"
__nv_reservedSMEM_offset_0_alias:
	.zero		0
.nv.shared.reserved.0:
	.zero		64
	.weak		__nv_reservedSMEM_allocation_phase
	.type		__nv_reservedSMEM_allocation_phase,@object
	.size		__nv_reservedSMEM_allocation_phase,(.L_0 - __nv_reservedSMEM_allocation_phase)
__nv_reservedSMEM_allocation_phase:
	.zero		1
.L_0:
	.zero		7
	.weak		__nv_reservedSMEM_devtool_atexit_pc
	.type		__nv_reservedSMEM_devtool_atexit_pc,@object
	.size		__nv_reservedSMEM_devtool_atexit_pc,(__nv_reservedSMEM_allocation_mask - __nv_reservedSMEM_devtool_atexit_pc)
__nv_reservedSMEM_devtool_atexit_pc:
	.zero		8
	.weak		__nv_reservedSMEM_allocation_mask
	.type		__nv_reservedSMEM_allocation_mask,@object
	.size		__nv_reservedSMEM_allocation_mask,(.L_2 - __nv_reservedSMEM_allocation_mask)
__nv_reservedSMEM_allocation_mask:
	.zero		4
.L_2:


//--------------------- .nv.constant0.kernel_cutlass_kernel_cudnngrouped_gemmgrouped_gemm_swiglugrouped_gemm_swiglu_quantBlockScaledContiguousGroupedGemmKernel_object_at__TiledMMA_ThrLayoutVMNK11110000_PermutationMNK____MMAAt_0 --------------------------
	.section	.nv.constant0.kernel_cutlass_kernel_cudnngrouped_gemmgrouped_gemm_swiglugrouped_gemm_swiglu_quantBlockScaledContiguousGroupedGemmKernel_object_at__TiledMMA_ThrLayoutVMNK11110000_PermutationMNK____MMAAt_0,"a",@progbits
	.sectionflags	@""
	.align	4
.nv.constant0.kernel_cutlass_kernel_cudnngrouped_gemmgrouped_gemm_swiglugrouped_gemm_swiglu_quantBlockScaledContiguousGroupedGemmKernel_object_at__TiledMMA_ThrLayoutVMNK11110000_PermutationMNK____MMAAt_0:
	.zero		1924


//--------------------- SYMBOLS --------------------------

	.type		.nv.reservedSmem.offset0,@object
	.size		.nv.reservedSmem.offset0,0x4
	.type		.nv.reservedSmem.cap,@object
	.size		.nv.reservedSmem.cap,0x4
